	.headerflags	@"EF_CUDA_TEXMODE_UNIFIED EF_CUDA_64BIT_ADDRESS EF_CUDA_ACCELERATORS EF_CUDA_SM90 EF_CUDA_VIRTUAL_SM(EF_CUDA_SM90)"
	.elftype	@"ET_EXEC"


//--------------------- .nv.info                  --------------------------
	.section	.nv.info,"",@"SHT_CUDA_INFO"
	.align	4


	//----- nvinfo : EIATTR_REGCOUNT
	.align		4
        /*0000*/ 	.byte	0x04, 0x2f
        /*0002*/ 	.short	(.L_1 - .L_0)
	.align		4
.L_0:
        /*0004*/ 	.word	index@(triton_poi_fused_cat_33)
        /*0008*/ 	.word	0x0000002c


	//----- nvinfo : EIATTR_MIN_STACK_SIZE
	.align		4
.L_1:
        /*000c*/ 	.byte	0x04, 0x12
        /*000e*/ 	.short	(.L_3 - .L_2)
	.align		4
.L_2:
        /*0010*/ 	.word	index@(triton_poi_fused_cat_33)
        /*0014*/ 	.word	0x00000000


	//----- nvinfo : EIATTR_FRAME_SIZE
	.align		4
.L_3:
        /*0018*/ 	.byte	0x04, 0x11
        /*001a*/ 	.short	(.L_5 - .L_4)
	.align		4
.L_4:
        /*001c*/ 	.word	index@(triton_poi_fused_cat_33)
        /*0020*/ 	.word	0x00000000


	//----- nvinfo : EIATTR_MIN_STACK_SIZE
	.align		4
.L_5:
        /*0024*/ 	.byte	0x04, 0x12
        /*0026*/ 	.short	(.L_7 - .L_6)
	.align		4
.L_6:
        /*0028*/ 	.word	index@(triton_poi_fused_cat_33)
        /*002c*/ 	.word	0x00000000
.L_7:


//--------------------- .nv.info.triton_poi_fused_cat_33 --------------------------
	.section	.nv.info.triton_poi_fused_cat_33,"",@"SHT_CUDA_INFO"
	.sectionflags	@""
	.align	4


	//----- nvinfo : EIATTR_CUDA_API_VERSION
	.align		4
        /*0000*/ 	.byte	0x04, 0x37
        /*0002*/ 	.short	(.L_9 - .L_8)
.L_8:
        /*0004*/ 	.word	0x0000007c


	//----- nvinfo : EIATTR_KPARAM_INFO
	.align		4
.L_9:
        /*0008*/ 	.byte	0x04, 0x17
        /*000a*/ 	.short	(.L_11 - .L_10)
.L_10:
        /*000c*/ 	.word	0x00000000
        /*0010*/ 	.short	0x0009
        /*0012*/ 	.short	0x0048
        /*0014*/ 	.byte	0x00, 0xf0, 0x11, 0x00


	//----- nvinfo : EIATTR_KPARAM_INFO
	.align		4
.L_11:
        /*0018*/ 	.byte	0x04, 0x17
        /*001a*/ 	.short	(.L_13 - .L_12)
.L_12:
        /*001c*/ 	.word	0x00000000
        /*0020*/ 	.short	0x0008
        /*0022*/ 	.short	0x0040
        /*0024*/ 	.byte	0x00, 0xf4, 0x21, 0x00


	//----- nvinfo : EIATTR_KPARAM_INFO
	.align		4
.L_13:
        /*0028*/ 	.byte	0x04, 0x17
        /*002a*/ 	.short	(.L_15 - .L_14)
.L_14:
        /*002c*/ 	.word	0x00000000
        /*0030*/ 	.short	0x0007
        /*0032*/ 	.short	0x0038
        /*0034*/ 	.byte	0x00, 0xf4, 0x21, 0x00


	//----- nvinfo : EIATTR_KPARAM_INFO
	.align		4
.L_15:
        /*0038*/ 	.byte	0x04, 0x17
        /*003a*/ 	.short	(.L_17 - .L_16)
.L_16:
        /*003c*/ 	.word	0x00000000
        /*0040*/ 	.short	0x0006
        /*0042*/ 	.short	0x0030
        /*0044*/ 	.byte	0x00, 0xf4, 0x21, 0x00


	//----- nvinfo : EIATTR_KPARAM_INFO
	.align		4
.L_17:
        /*0048*/ 	.byte	0x04, 0x17
        /*004a*/ 	.short	(.L_19 - .L_18)
.L_18:
        /*004c*/ 	.word	0x00000000
        /*0050*/ 	.short	0x0005
        /*0052*/ 	.short	0x0028
        /*0054*/ 	.byte	0x00, 0xf4, 0x21, 0x00


	//----- nvinfo : EIATTR_KPARAM_INFO
	.align		4
.L_19:
        /*0058*/ 	.byte	0x04, 0x17
        /*005a*/ 	.short	(.L_21 - .L_20)
.L_20:
        /*005c*/ 	.word	0x00000000
        /*0060*/ 	.short	0x0004
        /*0062*/ 	.short	0x0020
        /*0064*/ 	.byte	0x00, 0xf4, 0x21, 0x00


	//----- nvinfo : EIATTR_KPARAM_INFO
	.align		4
.L_21:
        /*0068*/ 	.byte	0x04, 0x17
        /*006a*/ 	.short	(.L_23 - .L_22)
.L_22:
        /*006c*/ 	.word	0x00000000
        /*0070*/ 	.short	0x0003
        /*0072*/ 	.short	0x0018
        /*0074*/ 	.byte	0x00, 0xf4, 0x21, 0x00


	//----- nvinfo : EIATTR_KPARAM_INFO
	.align		4
.L_23:
        /*0078*/ 	.byte	0x04, 0x17
        /*007a*/ 	.short	(.L_25 - .L_24)
.L_24:
        /*007c*/ 	.word	0x00000000
        /*0080*/ 	.short	0x0002
        /*0082*/ 	.short	0x0010
        /*0084*/ 	.byte	0x00, 0xf4, 0x21, 0x00


	//----- nvinfo : EIATTR_KPARAM_INFO
	.align		4
.L_25:
        /*0088*/ 	.byte	0x04, 0x17
        /*008a*/ 	.short	(.L_27 - .L_26)
.L_26:
        /*008c*/ 	.word	0x00000000
        /*0090*/ 	.short	0x0001
        /*0092*/ 	.short	0x0008
        /*0094*/ 	.byte	0x00, 0xf4, 0x21, 0x00


	//----- nvinfo : EIATTR_KPARAM_INFO
	.align		4
.L_27:
        /*0098*/ 	.byte	0x04, 0x17
        /*009a*/ 	.short	(.L_29 - .L_28)
.L_28:
        /*009c*/ 	.word	0x00000000
        /*00a0*/ 	.short	0x0000
        /*00a2*/ 	.short	0x0000
        /*00a4*/ 	.byte	0x00, 0xf4, 0x21, 0x00


	//----- nvinfo : EIATTR_SPARSE_MMA_MASK
	.align		4
.L_29:
        /*00a8*/ 	.byte	0x03, 0x50
        /*00aa*/ 	.short	0x0000


	//----- nvinfo : EIATTR_MAXREG_COUNT
	.align		4
        /*00ac*/ 	.byte	0x03, 0x1b
        /*00ae*/ 	.short	0x00ff


	//----- nvinfo : EIATTR_EXIT_INSTR_OFFSETS
	.align		4
        /*00b0*/ 	.byte	0x04, 0x1c
        /*00b2*/ 	.short	(.L_31 - .L_30)


	//   ....[0]....
.L_30:
        /*00b4*/ 	.word	0x00001d70


	//----- nvinfo : EIATTR_REQNTID
	.align		4
.L_31:
        /*00b8*/ 	.byte	0x04, 0x10
        /*00ba*/ 	.short	(.L_33 - .L_32)
.L_32:
        /*00bc*/ 	.word	0x00000080
        /*00c0*/ 	.word	0x00000001
        /*00c4*/ 	.word	0x00000001


	//----- nvinfo : EIATTR_CBANK_PARAM_SIZE
	.align		4
.L_33:
        /*00c8*/ 	.byte	0x03, 0x19
        /*00ca*/ 	.short	0x004c


	//----- nvinfo : EIATTR_PARAM_CBANK
	.align		4
        /*00cc*/ 	.byte	0x04, 0x0a
        /*00ce*/ 	.short	(.L_35 - .L_34)
	.align		4
.L_34:
        /*00d0*/ 	.word	index@(.nv.constant0.triton_poi_fused_cat_33)
        /*00d4*/ 	.short	0x0210
        /*00d6*/ 	.short	0x004c


	//----- nvinfo : EIATTR_SW_WAR
	.align		4
.L_35:
        /*00d8*/ 	.byte	0x04, 0x36
        /*00da*/ 	.short	(.L_37 - .L_36)
.L_36:
        /*00dc*/ 	.word	0x00000008
.L_37:


//--------------------- .nv.callgraph             --------------------------
	.section	.nv.callgraph,"",@"SHT_CUDA_CALLGRAPH"
	.align	4
	.sectionentsize	8
	.align		4
        /*0000*/ 	.word	0x00000000
	.align		4
        /*0004*/ 	.word	0xffffffff
	.align		4
        /*0008*/ 	.word	0x00000000
	.align		4
        /*000c*/ 	.word	0xfffffffe
	.align		4
        /*0010*/ 	.word	0x00000000
	.align		4
        /*0014*/ 	.word	0xfffffffd
	.align		4
        /*0018*/ 	.word	0x00000000
	.align		4
        /*001c*/ 	.word	0xfffffffc


//--------------------- .text.triton_poi_fused_cat_33 --------------------------
	.section	.text.triton_poi_fused_cat_33,"ax",@progbits
	.align	128
        .global         triton_poi_fused_cat_33
        .type           triton_poi_fused_cat_33,@function
        .size           triton_poi_fused_cat_33,(.L_x_1 - triton_poi_fused_cat_33)
        .other          triton_poi_fused_cat_33,@"STO_CUDA_ENTRY STV_DEFAULT"
triton_poi_fused_cat_33:
.text.triton_poi_fused_cat_33:
[----:B------:R-:W-:Y:S01]  /*0000*/  LDC R1, c[0x0][0x28] ;  /* 0x00000a00ff017b82 */ /* 0x000fe20000000800 */
[----:B------:R-:W1:Y:S07]  /*0010*/  S2R R0, SR_TID.X ;  /* 0x0000000000007919 */ /* 0x000e6e0000002100 */
[----:B------:R-:W2:Y:S01]  /*0020*/  LDC.64 R12, c[0x0][0x218] ;  /* 0x00008600ff0c7b82 */ /* 0x000ea20000000a00 */
[----:B------:R-:W-:Y:S01]  /*0030*/  CS2R R14, SRZ ;  /* 0x00000000000e7805 */ /* 0x000fe2000001ff00 */
[----:B------:R-:W-:Y:S01]  /*0040*/  ULDC.64 UR4, c[0x0][0x208] ;  /* 0x0000820000047ab9 */ /* 0x000fe20000000a00 */
[----:B------:R-:W3:Y:S05]  /*0050*/  S2R R19, SR_CTAID.X ;  /* 0x0000000000137919 */ /* 0x000eea0000002500 */
[----:B------:R-:W4:Y:S01]  /*0060*/  LDC.64 R6, c[0x0][0x220] ;  /* 0x00008800ff067b82 */ /* 0x000f220000000a00 */
[----:B------:R-:W-:-:S02]  /*0070*/  CS2R R10, SRZ ;  /* 0x00000000000a7805 */ /* 0x000fc4000001ff00 */
[----:B------:R-:W-:Y:S01]  /*0080*/  CS2R R30, SRZ ;  /* 0x00000000001e7805 */ /* 0x000fe2000001ff00 */
[----:B------:R-:W-:Y:S01]  /*0090*/  ULDC.64 UR6, c[0x0][0x228] ;  /* 0x00008a0000067ab9 */ /* 0x000fe20000000a00 */
[----:B-1----:R-:W-:-:S05]  /*00a0*/  IMAD.SHL.U32 R0, R0, 0x4, RZ ;  /* 0x0000000400007824 */ /* 0x002fca00078e00ff */
[----:B------:R-:W-:-:S05]  /*00b0*/  LOP3.LUT R0, R0, 0x1fc, RZ, 0xc0, !PT ;  /* 0x000001fc00007812 */ /* 0x000fca00078ec0ff */
[----:B---3--:R-:W-:-:S05]  /*00c0*/  IMAD R5, R19, 0x400, R0 ;  /* 0x0000040013057824 */ /* 0x008fca00078e0200 */
[----:B------:R-:W-:-:S04]  /*00d0*/  SHF.R.S32.HI R24, RZ, 0x1f, R5 ;  /* 0x0000001fff187819 */ /* 0x000fc80000011405 */
[CC--:B------:R-:W-:Y:S02]  /*00e0*/  LEA.HI R0, R24.reuse, R5.reuse, RZ, 0xa ;  /* 0x0000000518007211 */ /* 0x0c0fe400078f50ff */
[----:B------:R-:W-:Y:S02]  /*00f0*/  LEA.HI R8, R24, R5, RZ, 0x5 ;  /* 0x0000000518087211 */ /* 0x000fe400078f28ff */
[----:B------:R-:W-:Y:S02]  /*0100*/  SHF.R.S32.HI R0, RZ, 0xa, R0 ;  /* 0x0000000aff007819 */ /* 0x000fe40000011400 */
[----:B------:R-:W-:Y:S02]  /*0110*/  SHF.R.S32.HI R9, RZ, 0x5, R8 ;  /* 0x00000005ff097819 */ /* 0x000fe40000011408 */
[----:B------:R-:W-:Y:S02]  /*0120*/  LEA.HI R2, R0, R0, RZ, 0x5 ;  /* 0x0000000000027211 */ /* 0x000fe400078f28ff */
[----:B------:R-:W-:-:S02]  /*0130*/  LOP3.LUT R8, R8, 0xffffffe0, RZ, 0xc0, !PT ;  /* 0xffffffe008087812 */ /* 0x000fc400078ec0ff */
[----:B------:R-:W-:Y:S02]  /*0140*/  LOP3.LUT R3, R2, 0xffffffe0, RZ, 0xc0, !PT ;  /* 0xffffffe002037812 */ /* 0x000fe400078ec0ff */
[----:B------:R-:W-:-:S03]  /*0150*/  LEA.HI R2, R9, R9, RZ, 0x5 ;  /* 0x0000000909027211 */ /* 0x000fc600078f28ff */
[----:B------:R-:W-:Y:S01]  /*0160*/  IMAD.IADD R4, R0, 0x1, -R3 ;  /* 0x0000000100047824 */ /* 0x000fe200078e0a03 */
[----:B------:R-:W-:-:S04]  /*0170*/  LOP3.LUT R2, R2, 0xffffffe0, RZ, 0xc0, !PT ;  /* 0xffffffe002027812 */ /* 0x000fc800078ec0ff */
[----:B------:R-:W-:Y:S01]  /*0180*/  ISETP.GE.AND P0, PT, R4, 0x10, PT ;  /* 0x000000100400780c */ /* 0x000fe20003f06270 */
[----:B------:R-:W-:-:S04]  /*0190*/  IMAD.IADD R2, R9, 0x1, -R2 ;  /* 0x0000000109027824 */ /* 0x000fc800078e0a02 */
[----:B--2---:R-:W-:-:S08]  /*01a0*/  IMAD.WIDE R16, R2, 0x8, R12 ;  /* 0x0000000802107825 */ /* 0x004fd000078e020c */
[----:B------:R1:W2:Y:S01]  /*01b0*/  @!P0 LDG.E.EL.64 R14, desc[UR4][R16.64] ;  /* 0x00000004100e8981 */ /* 0x0002a2000c2e1b00 */
[----:B------:R-:W-:Y:S01]  /*01c0*/  IMAD.IADD R29, R5, 0x1, -R8 ;  /* 0x00000001051d7824 */ /* 0x000fe200078e0a08 */
[----:B------:R-:W-:-:S03]  /*01d0*/  CS2R R8, SRZ ;  /* 0x0000000000087805 */ /* 0x000fc6000001ff00 */
[----:B----4-:R-:W-:-:S05]  /*01e0*/  IMAD.WIDE R40, R29, 0x8, R6 ;  /* 0x000000081d287825 */ /* 0x010fca00078e0206 */
[----:B------:R-:W3:Y:S01]  /*01f0*/  @!P0 LDG.E.EL.128 R8, desc[UR4][R40.64] ;  /* 0x0000000428088981 */ /* 0x000ee2000c2e1d00 */
[----:B------:R-:W-:Y:S01]  /*0200*/  SHF.R.S32.HI R3, RZ, 0x15, R19 ;  /* 0x00000015ff037819 */ /* 0x000fe20000011413 */
[C---:B------:R-:W-:Y:S01]  /*0210*/  VIADD R22, R5.reuse, 0x2 ;  /* 0x0000000205167836 */ /* 0x040fe20000000000 */
[----:B------:R-:W-:Y:S01]  /*0220*/  CS2R R18, SRZ ;  /* 0x0000000000127805 */ /* 0x000fe2000001ff00 */
[----:B------:R-:W-:Y:S01]  /*0230*/  VIADD R25, R5, 0x200 ;  /* 0x0000020005197836 */ /* 0x000fe20000000000 */
[----:B------:R-:W-:-:S04]  /*0240*/  SGXT R3, R3, 0x1 ;  /* 0x000000010303781a */ /* 0x000fc80000000200 */
[C---:B------:R-:W-:Y:S02]  /*0250*/  LEA.HI R0, R3.reuse, R22, RZ, 0x5 ;  /* 0x0000001603007211 */ /* 0x040fe400078f28ff */
[----:B------:R-:W-:Y:S02]  /*0260*/  SHF.R.S32.HI R28, RZ, 0x1f, R25 ;  /* 0x0000001fff1c7819 */ /* 0x000fe40000011419 */
[----:B-1----:R-:W-:Y:S02]  /*0270*/  LOP3.LUT R17, R0, 0xffffffe0, RZ, 0xc0, !PT ;  /* 0xffffffe000117812 */ /* 0x002fe400078ec0ff */
[-C--:B------:R-:W-:Y:S02]  /*0280*/  LEA.HI R0, R28, R25.reuse, RZ, 0xa ;  /* 0x000000191c007211 */ /* 0x080fe400078f50ff */
[----:B------:R-:W-:Y:S01]  /*0290*/  LEA.HI R20, R3, R25, RZ, 0x5 ;  /* 0x0000001903147211 */ /* 0x000fe200078f28ff */
[----:B------:R-:W-:Y:S01]  /*02a0*/  IMAD.IADD R22, R22, 0x1, -R17 ;  /* 0x0000000116167824 */ /* 0x000fe200078e0a11 */
[----:B------:R-:W-:-:S02]  /*02b0*/  CS2R R16, SRZ ;  /* 0x0000000000107805 */ /* 0x000fc4000001ff00 */
[----:B------:R-:W-:Y:S01]  /*02c0*/  SHF.R.S32.HI R0, RZ, 0xa, R0 ;  /* 0x0000000aff007819 */ /* 0x000fe20000011400 */
[----:B------:R-:W-:-:S03]  /*02d0*/  IMAD.WIDE R6, R22, 0x8, R6 ;  /* 0x0000000816067825 */ /* 0x000fc600078e0206 */
[----:B------:R-:W-:Y:S02]  /*02e0*/  LEA.HI R3, R0, R0, RZ, 0x5 ;  /* 0x0000000000037211 */ /* 0x000fe400078f28ff */
[----:B------:R-:W4:Y:S01]  /*02f0*/  @!P0 LDG.E.EL.128 R16, desc[UR4][R6.64] ;  /* 0x0000000406108981 */ /* 0x000f22000c2e1d00 */
[----:B------:R-:W-:Y:S02]  /*0300*/  SHF.R.S32.HI R20, RZ, 0x5, R20 ;  /* 0x00000005ff147819 */ /* 0x000fe40000011414 */
[----:B------:R-:W-:Y:S02]  /*0310*/  LOP3.LUT R3, R3, 0xffffffe0, RZ, 0xc0, !PT ;  /* 0xffffffe003037812 */ /* 0x000fe400078ec0ff */
[----:B------:R-:W-:-:S03]  /*0320*/  LEA.HI R21, R20, R20, RZ, 0x5 ;  /* 0x0000001414157211 */ /* 0x000fc600078f28ff */
[----:B------:R-:W-:Y:S01]  /*0330*/  IMAD.IADD R0, R0, 0x1, -R3 ;  /* 0x0000000100007824 */ /* 0x000fe200078e0a03 */
[----:B------:R-:W-:-:S04]  /*0340*/  LOP3.LUT R3, R21, 0xffffffe0, RZ, 0xc0, !PT ;  /* 0xffffffe015037812 */ /* 0x000fc800078ec0ff */
[----:B------:R-:W-:Y:S01]  /*0350*/  ISETP.GE.AND P1, PT, R0, 0x10, PT ;  /* 0x000000100000780c */ /* 0x000fe20003f26270 */
[----:B------:R-:W-:-:S04]  /*0360*/  IMAD.IADD R3, R20, 0x1, -R3 ;  /* 0x0000000114037824 */ /* 0x000fc800078e0a03 */
[----:B------:R-:W-:-:S08]  /*0370*/  IMAD.WIDE R12, R3, 0x8, R12 ;  /* 0x00000008030c7825 */ /* 0x000fd000078e020c */
[----:B------:R1:W5:Y:S02]  /*0380*/  @!P1 LDG.E.EL.64 R30, desc[UR4][R12.64] ;  /* 0x000000040c1e9981 */ /* 0x000364000c2e1b00 */
[----:B-1----:R-:W-:Y:S02]  /*0390*/  CS2R R12, SRZ ;  /* 0x00000000000c7805 */ /* 0x002fe4000001ff00 */
[----:B------:R-:W-:Y:S01]  /*03a0*/  LEA.HI R24, R24, R5, RZ, 0xf ;  /* 0x0000000518187211 */ /* 0x000fe200078f78ff */
[----:B------:R-:W-:-:S03]  /*03b0*/  IMAD.SHL.U32 R35, R4, 0x100, RZ ;  /* 0x0000010004237824 */ /* 0x000fc600078e00ff */
[----:B------:R-:W-:-:S05]  /*03c0*/  SHF.R.S32.HI R23, RZ, 0xf, R24 ;  /* 0x0000000fff177819 */ /* 0x000fca0000011418 */
[----:B------:R-:W-:Y:S01]  /*03d0*/  IMAD.SHL.U32 R33, R23, 0x1000, RZ ;  /* 0x0000100017217824 */ /* 0x000fe200078e00ff */
[----:B--2---:R-:W-:Y:S02]  /*03e0*/  SEL R15, R15, RZ, !P0 ;  /* 0x000000ff0f0f7207 */ /* 0x004fe40004000000 */
[----:B------:R-:W-:Y:S02]  /*03f0*/  SEL R21, R14, RZ, !P0 ;  /* 0x000000ff0e157207 */ /* 0x000fe40004000000 */
[----:B------:R-:W-:-:S04]  /*0400*/  SHF.R.U32.HI R20, RZ, 0x1b, R15 ;  /* 0x0000001bff147819 */ /* 0x000fc8000001160f */
[----:B------:R-:W-:-:S04]  /*0410*/  LOP3.LUT R14, R20, 0x10, RZ, 0xc0, !PT ;  /* 0x00000010140e7812 */ /* 0x000fc800078ec0ff */
[----:B------:R-:W-:Y:S02]  /*0420*/  IADD3 R14, P2, R14, R21, RZ ;  /* 0x000000150e0e7210 */ /* 0x000fe40007f5e0ff */
[----:B---3--:R-:W-:-:S03]  /*0430*/  SEL R21, R9, RZ, !P0 ;  /* 0x000000ff09157207 */ /* 0x008fc60004000000 */
[----:B------:R-:W-:Y:S01]  /*0440*/  IMAD.X R27, RZ, RZ, R15, P2 ;  /* 0x000000ffff1b7224 */ /* 0x000fe200010e060f */
[----:B------:R-:W-:Y:S01]  /*0450*/  SEL R20, R8, RZ, !P0 ;  /* 0x000000ff08147207 */ /* 0x000fe20004000000 */
[----:B------:R-:W-:Y:S01]  /*0460*/  IMAD.SHL.U32 R26, R14, 0x40, RZ ;  /* 0x000000400e1a7824 */ /* 0x000fe200078e00ff */
[----:B------:R-:W-:Y:S02]  /*0470*/  SEL R10, R10, RZ, !P0 ;  /* 0x000000ff0a0a7207 */ /* 0x000fe40004000000 */
[----:B------:R-:W-:Y:S02]  /*0480*/  SHF.L.U64.HI R27, R14, 0x6, R27 ;  /* 0x000000060e1b7819 */ /* 0x000fe4000001021b */
[----:B------:R-:W-:Y:S02]  /*0490*/  CS2R R14, SRZ ;  /* 0x00000000000e7805 */ /* 0x000fe4000001ff00 */
[----:B------:R-:W-:Y:S02]  /*04a0*/  SHF.R.U32.HI R9, RZ, 0x19, R21 ;  /* 0x00000019ff097819 */ /* 0x000fe40000011615 */
[----:B------:R-:W-:-:S02]  /*04b0*/  SEL R11, R11, RZ, !P0 ;  /* 0x000000ff0b0b7207 */ /* 0x000fc40004000000 */
[----:B------:R-:W-:Y:S01]  /*04c0*/  LEA R8, P3, R20, UR6, 0x2 ;  /* 0x0000000614087c11 */ /* 0x000fe2000f8610ff */
[----:B------:R-:W2:Y:S01]  /*04d0*/  @!P1 LDG.E.EL.128 R12, desc[UR4][R40.64] ;  /* 0x00000004280c9981 */ /* 0x000ea2000c2e1d00 */
[----:B------:R-:W-:Y:S02]  /*04e0*/  LEA R37, P2, R10, UR6, 0x2 ;  /* 0x000000060a257c11 */ /* 0x000fe4000f8410ff */
[----:B------:R-:W-:Y:S02]  /*04f0*/  LOP3.LUT R9, R9, 0x40, RZ, 0xc0, !PT ;  /* 0x0000004009097812 */ /* 0x000fe400078ec0ff */
[----:B------:R-:W-:Y:S02]  /*0500*/  LEA.HI.X R20, R20, UR7, R21, 0x2, P3 ;  /* 0x0000000714147c11 */ /* 0x000fe400098f1415 */
[----:B------:R-:W-:Y:S02]  /*0510*/  LEA.HI.X R10, R10, UR7, R11, 0x2, P2 ;  /* 0x000000070a0a7c11 */ /* 0x000fe400090f140b */
[----:B------:R-:W-:-:S02]  /*0520*/  IADD3 R8, P2, P3, R26, R8, R9 ;  /* 0x000000081a087210 */ /* 0x000fc40007b5e009 */
[----:B------:R-:W-:Y:S02]  /*0530*/  SHF.R.U32.HI R36, RZ, 0x19, R11 ;  /* 0x00000019ff247819 */ /* 0x000fe4000001160b */
[----:B------:R-:W-:Y:S02]  /*0540*/  IADD3.X R9, R27, R20, RZ, P2, P3 ;  /* 0x000000141b097210 */ /* 0x000fe400017e64ff */
[----:B------:R-:W-:Y:S01]  /*0550*/  LOP3.LUT R36, R36, 0x40, RZ, 0xc0, !PT ;  /* 0x0000004024247812 */ /* 0x000fe200078ec0ff */
[----:B------:R-:W-:-:S03]  /*0560*/  IMAD.WIDE R8, R35, 0x4, R8 ;  /* 0x0000000423087825 */ /* 0x000fc600078e0208 */
[----:B------:R-:W-:-:S04]  /*0570*/  IADD3 R36, P4, P5, R26, R37, R36 ;  /* 0x000000251a247210 */ /* 0x000fc80007d9e024 */
[----:B------:R-:W-:Y:S01]  /*0580*/  IADD3.X R37, R27, R10, RZ, P4, P5 ;  /* 0x0000000a1b257210 */ /* 0x000fe200027ea4ff */
[----:B------:R-:W-:Y:S01]  /*0590*/  IMAD.WIDE R38, R33, 0x4, R8 ;  /* 0x0000000421267825 */ /* 0x000fe200078e0208 */
[----:B------:R-:W-:Y:S02]  /*05a0*/  CS2R R8, SRZ ;  /* 0x0000000000087805 */ /* 0x000fe4000001ff00 */
[----:B------:R-:W-:-:S06]  /*05b0*/  CS2R R10, SRZ ;  /* 0x00000000000a7805 */ /* 0x000fcc000001ff00 */
[----:B------:R1:W3:Y:S01]  /*05c0*/  @!P1 LDG.E.EL.128 R8, desc[UR4][R6.64] ;  /* 0x0000000406089981 */ /* 0x0002e2000c2e1d00 */
[----:B----4-:R-:W-:Y:S02]  /*05d0*/  SEL R32, R16, RZ, !P0 ;  /* 0x000000ff10207207 */ /* 0x010fe40004000000 */
[----:B------:R-:W-:Y:S02]  /*05e0*/  SEL R16, R18, RZ, !P0 ;  /* 0x000000ff12107207 */ /* 0x000fe40004000000 */
[----:B------:R-:W-:Y:S02]  /*05f0*/  SEL R17, R17, RZ, !P0 ;  /* 0x000000ff11117207 */ /* 0x000fe40004000000 */
[----:B------:R-:W-:-:S04]  /*0600*/  LEA R18, P2, R32, UR6, 0x2 ;  /* 0x0000000620127c11 */ /* 0x000fc8000f8410ff */
[--C-:B------:R-:W-:Y:S02]  /*0610*/  LEA.HI.X R32, R32, UR7, R17.reuse, 0x2, P2 ;  /* 0x0000000720207c11 */ /* 0x100fe400090f1411 */
[----:B------:R-:W-:Y:S02]  /*0620*/  SHF.R.U32.HI R17, RZ, 0x19, R17 ;  /* 0x00000019ff117819 */ /* 0x000fe40000011611 */
[----:B------:R-:W-:Y:S02]  /*0630*/  SEL R19, R19, RZ, !P0 ;  /* 0x000000ff13137207 */ /* 0x000fe40004000000 */
[----:B------:R-:W-:-:S04]  /*0640*/  LOP3.LUT R17, R17, 0x40, RZ, 0xc0, !PT ;  /* 0x0000004011117812 */ /* 0x000fc800078ec0ff */
[----:B------:R-:W-:Y:S02]  /*0650*/  IADD3 R18, P2, P3, R26, R18, R17 ;  /* 0x000000121a127210 */ /* 0x000fe40007b5e011 */
[--C-:B------:R-:W-:Y:S02]  /*0660*/  SHF.R.U32.HI R17, RZ, 0x19, R19.reuse ;  /* 0x00000019ff117819 */ /* 0x100fe40000011613 */
[C---:B------:R-:W-:Y:S02]  /*0670*/  LEA R34, P4, R16.reuse, UR6, 0x2 ;  /* 0x0000000610227c11 */ /* 0x040fe4000f8810ff */
[----:B------:R-:W-:Y:S02]  /*0680*/  LOP3.LUT R17, R17, 0x40, RZ, 0xc0, !PT ;  /* 0x0000004011117812 */ /* 0x000fe400078ec0ff */
[----:B-1----:R-:W-:Y:S02]  /*0690*/  LEA.HI.X R6, R16, UR7, R19, 0x2, P4 ;  /* 0x0000000710067c11 */ /* 0x002fe4000a0f1413 */
[----:B------:R-:W-:-:S02]  /*06a0*/  IADD3 R16, P4, P5, R26, R34, R17 ;  /* 0x000000221a107210 */ /* 0x000fc40007d9e011 */
[C---:B------:R-:W-:Y:S02]  /*06b0*/  IADD3.X R19, R27.reuse, R32, RZ, P2, P3 ;  /* 0x000000201b137210 */ /* 0x040fe400017e64ff */
[----:B------:R-:W-:Y:S01]  /*06c0*/  IADD3.X R17, R27, R6, RZ, P4, P5 ;  /* 0x000000061b117210 */ /* 0x000fe200027ea4ff */
[----:B------:R-:W-:Y:S01]  /*06d0*/  IMAD.WIDE R6, R35, 0x4, R18 ;  /* 0x0000000423067825 */ /* 0x000fe200078e0212 */
[----:B-----5:R-:W-:-:S03]  /*06e0*/  SEL R18, R31, RZ, !P1 ;  /* 0x000000ff1f127207 */ /* 0x020fc60004800000 */
[----:B------:R-:W-:Y:S01]  /*06f0*/  IMAD.WIDE R36, R35, 0x4, R36 ;  /* 0x0000000423247825 */ /* 0x000fe200078e0224 */
[----:B------:R-:W-:Y:S02]  /*0700*/  SHF.R.U32.HI R19, RZ, 0x1b, R18 ;  /* 0x0000001bff137819 */ /* 0x000fe40000011612 */
[----:B------:R-:W-:Y:S02]  /*0710*/  CS2R R20, SRZ ;  /* 0x0000000000147805 */ /* 0x000fe4000001ff00 */
[----:B------:R-:W-:Y:S01]  /*0720*/  SEL R32, R30, RZ, !P1 ;  /* 0x000000ff1e207207 */ /* 0x000fe20004800000 */
[----:B------:R-:W-:Y:S01]  /*0730*/  IMAD.WIDE R30, R33, 0x4, R6 ;  /* 0x00000004211e7825 */ /* 0x000fe200078e0206 */
[----:B------:R-:W-:-:S03]  /*0740*/  LOP3.LUT R7, R19, 0x10, RZ, 0xc0, !PT ;  /* 0x0000001013077812 */ /* 0x000fc600078ec0ff */
[----:B------:R-:W-:-:S04]  /*0750*/  IMAD.WIDE R36, R33, 0x4, R36 ;  /* 0x0000000421247825 */ /* 0x000fc800078e0224 */
[----:B------:R-:W-:Y:S01]  /*0760*/  IMAD.WIDE R16, R35, 0x4, R16 ;  /* 0x0000000423107825 */ /* 0x000fe200078e0210 */
[----:B------:R-:W-:Y:S01]  /*0770*/  IADD3 R34, P2, R7, R32, RZ ;  /* 0x0000002007227210 */ /* 0x000fe20007f5e0ff */
[----:B------:R-:W4:Y:S02]  /*0780*/  @!P0 LDG.E.EL R20, desc[UR4][R36.64] ;  /* 0x0000000424148981 */ /* 0x000f24000c2e1900 */
[----:B------:R-:W-:Y:S02]  /*0790*/  IMAD.WIDE R16, R33, 0x4, R16 ;  /* 0x0000000421107825 */ /* 0x000fe400078e0210 */
[----:B------:R-:W5:Y:S02]  /*07a0*/  @!P0 LDG.E.EL R21, desc[UR4][R38.64] ;  /* 0x0000000426158981 */ /* 0x000f64000c2e1900 */
[----:B------:R-:W-:Y:S02]  /*07b0*/  IMAD.MOV.U32 R6, RZ, RZ, RZ ;  /* 0x000000ffff067224 */ /* 0x000fe400078e00ff */
[----:B------:R-:W-:-:S04]  /*07c0*/  IMAD.MOV.U32 R7, RZ, RZ, RZ ;  /* 0x000000ffff077224 */ /* 0x000fc800078e00ff */
[----:B------:R1:W4:Y:S04]  /*07d0*/  @!P0 LDG.E.EL R6, desc[UR4][R30.64] ;  /* 0x000000041e068981 */ /* 0x000328000c2e1900 */
[----:B------:R2:W4:Y:S01]  /*07e0*/  @!P0 LDG.E.EL R7, desc[UR4][R16.64] ;  /* 0x0000000410078981 */ /* 0x000522000c2e1900 */
[----:B01----:R-:W-:-:S04]  /*07f0*/  LEA.HI R31, R28, R25, RZ, 0xf ;  /* 0x000000191c1f7211 */ /* 0x003fc800078f78ff */
[----:B------:R-:W-:Y:S02]  /*0800*/  SHF.R.S32.HI R28, RZ, 0xf, R31 ;  /* 0x0000000fff1c7819 */ /* 0x000fe4000001141f */
[----:B--2---:R-:W-:Y:S02]  /*0810*/  SEL R19, R13, RZ, !P1 ;  /* 0x000000ff0d137207 */ /* 0x004fe40004800000 */
[----:B------:R-:W-:Y:S02]  /*0820*/  SEL R36, R12, RZ, !P1 ;  /* 0x000000ff0c247207 */ /* 0x000fe40004800000 */
[----:B------:R-:W-:Y:S01]  /*0830*/  SHF.R.U32.HI R33, RZ, 0x19, R19 ;  /* 0x00000019ff217819 */ /* 0x000fe20000011613 */
[----:B------:R-:W-:Y:S01]  /*0840*/  IMAD.X R13, RZ, RZ, R18, P2 ;  /* 0x000000ffff0d7224 */ /* 0x000fe200010e0612 */
[----:B------:R-:W-:Y:S01]  /*0850*/  LEA R32, P2, R36, UR6, 0x2 ;  /* 0x0000000624207c11 */ /* 0x000fe2000f8410ff */
[----:B------:R-:W-:Y:S01]  /*0860*/  IMAD.SHL.U32 R12, R34, 0x40, RZ ;  /* 0x00000040220c7824 */ /* 0x000fe200078e00ff */
[----:B------:R-:W-:-:S02]  /*0870*/  LOP3.LUT R33, R33, 0x40, RZ, 0xc0, !PT ;  /* 0x0000004021217812 */ /* 0x000fc400078ec0ff */
[----:B------:R-:W-:Y:S02]  /*0880*/  SEL R18, R14, RZ, !P1 ;  /* 0x000000ff0e127207 */ /* 0x000fe40004800000 */
[----:B------:R-:W-:Y:S02]  /*0890*/  LEA.HI.X R14, R36, UR7, R19, 0x2, P2 ;  /* 0x00000007240e7c11 */ /* 0x000fe400090f1413 */
[----:B------:R-:W-:Y:S02]  /*08a0*/  SHF.L.U64.HI R13, R34, 0x6, R13 ;  /* 0x00000006220d7819 */ /* 0x000fe4000001020d */
[----:B------:R-:W-:Y:S02]  /*08b0*/  IADD3 R32, P2, P3, R12, R32, R33 ;  /* 0x000000200c207210 */ /* 0x000fe40007b5e021 */
[----:B------:R-:W-:Y:S01]  /*08c0*/  SEL R35, R15, RZ, !P1 ;  /* 0x000000ff0f237207 */ /* 0x000fe20004800000 */
[----:B------:R-:W-:Y:S01]  /*08d0*/  IMAD.SHL.U32 R15, R0, 0x100, RZ ;  /* 0x00000100000f7824 */ /* 0x000fe200078e00ff */
[----:B------:R-:W-:-:S02]  /*08e0*/  IADD3.X R33, R13, R14, RZ, P2, P3 ;  /* 0x0000000e0d217210 */ /* 0x000fc400017e64ff */
[----:B------:R-:W-:Y:S01]  /*08f0*/  SHF.R.U32.HI R17, RZ, 0x19, R35 ;  /* 0x00000019ff117819 */ /* 0x000fe20000011623 */
[----:B------:R-:W-:Y:S01]  /*0900*/  IMAD.SHL.U32 R14, R28, 0x1000, RZ ;  /* 0x000010001c0e7824 */ /* 0x000fe200078e00ff */
[C---:B------:R-:W-:Y:S01]  /*0910*/  LEA R19, P4, R18.reuse, UR6, 0x2 ;  /* 0x0000000612137c11 */ /* 0x040fe2000f8810ff */
[----:B------:R-:W-:Y:S01]  /*0920*/  IMAD.WIDE R32, R15, 0x4, R32 ;  /* 0x000000040f207825 */ /* 0x000fe200078e0220 */
[----:B------:R-:W-:Y:S02]  /*0930*/  LOP3.LUT R17, R17, 0x40, RZ, 0xc0, !PT ;  /* 0x0000004011117812 */ /* 0x000fe400078ec0ff */
[----:B------:R-:W-:Y:S02]  /*0940*/  LEA.HI.X R18, R18, UR7, R35, 0x2, P4 ;  /* 0x0000000712127c11 */ /* 0x000fe4000a0f1423 */
[----:B---3--:R-:W-:Y:S01]  /*0950*/  SEL R37, R9, RZ, !P1 ;  /* 0x000000ff09257207 */ /* 0x008fe20004800000 */
[----:B------:R-:W-:Y:S01]  /*0960*/  IMAD.WIDE R34, R14, 0x4, R32 ;  /* 0x000000040e227825 */ /* 0x000fe200078e0220 */
[----:B------:R-:W-:-:S02]  /*0970*/  IADD3 R16, P2, P3, R12, R19, R17 ;  /* 0x000000130c107210 */ /* 0x000fc40007b5e011 */
[----:B------:R-:W-:Y:S02]  /*0980*/  SEL R30, R8, RZ, !P1 ;  /* 0x000000ff081e7207 */ /* 0x000fe40004800000 */
[----:B------:R-:W-:Y:S02]  /*0990*/  SHF.R.U32.HI R33, RZ, 0x19, R37 ;  /* 0x00000019ff217819 */ /* 0x000fe40000011625 */
[----:B------:R-:W-:Y:S02]  /*09a0*/  IADD3.X R17, R13, R18, RZ, P2, P3 ;  /* 0x000000120d117210 */ /* 0x000fe400017e64ff */
[C---:B------:R-:W-:Y:S02]  /*09b0*/  LEA R18, P2, R30.reuse, UR6, 0x2 ;  /* 0x000000061e127c11 */ /* 0x040fe4000f8410ff */
[----:B------:R-:W-:Y:S01]  /*09c0*/  LOP3.LUT R33, R33, 0x40, RZ, 0xc0, !PT ;  /* 0x0000004021217812 */ /* 0x000fe200078ec0ff */
[----:B------:R-:W-:Y:S01]  /*09d0*/  IMAD.WIDE R8, R15, 0x4, R16 ;  /* 0x000000040f087825 */ /* 0x000fe200078e0210 */
[----:B------:R-:W-:-:S02]  /*09e0*/  LEA.HI.X R30, R30, UR7, R37, 0x2, P2 ;  /* 0x000000071e1e7c11 */ /* 0x000fc400090f1425 */
[----:B------:R-:W-:Y:S02]  /*09f0*/  IADD3 R16, P2, P3, R12, R18, R33 ;  /* 0x000000120c107210 */ /* 0x000fe40007b5e021 */
[----:B------:R-:W0:Y:S02]  /*0a00*/  LDC.64 R32, c[0x0][0x230] ;  /* 0x00008c00ff207b82 */ /* 0x000e240000000a00 */
[----:B------:R-:W-:Y:S02]  /*0a10*/  IADD3.X R17, R13, R30, RZ, P2, P3 ;  /* 0x0000001e0d117210 */ /* 0x000fe400017e64ff */
[----:B------:R-:W-:Y:S01]  /*0a20*/  SEL R10, R10, RZ, !P1 ;  /* 0x000000ff0a0a7207 */ /* 0x000fe20004800000 */
[----:B------:R-:W-:Y:S02]  /*0a30*/  IMAD.MOV.U32 R18, RZ, RZ, RZ ;  /* 0x000000ffff127224 */ /* 0x000fe400078e00ff */
[----:B------:R-:W-:Y:S01]  /*0a40*/  IMAD.WIDE R16, R15, 0x4, R16 ;  /* 0x000000040f107825 */ /* 0x000fe200078e0210 */
[----:B------:R-:W-:-:S02]  /*0a50*/  SEL R11, R11, RZ, !P1 ;  /* 0x000000ff0b0b7207 */ /* 0x000fc40004800000 */
[----:B------:R-:W-:Y:S01]  /*0a60*/  LEA R36, P2, R10, UR6, 0x2 ;  /* 0x000000060a247c11 */ /* 0x000fe2000f8410ff */
[----:B------:R-:W-:Y:S02]  /*0a70*/  IMAD.MOV.U32 R19, RZ, RZ, RZ ;  /* 0x000000ffff137224 */ /* 0x000fe400078e00ff */
[----:B------:R-:W-:Y:S01]  /*0a80*/  IMAD.WIDE R8, R14, 0x4, R8 ;  /* 0x000000040e087825 */ /* 0x000fe200078e0208 */
[----:B------:R-:W-:-:S03]  /*0a90*/  SHF.R.U32.HI R37, RZ, 0x19, R11 ;  /* 0x00000019ff257819 */ /* 0x000fc6000001160b */
[----:B------:R-:W-:Y:S01]  /*0aa0*/  IMAD.WIDE R38, R14, 0x4, R16 ;  /* 0x000000040e267825 */ /* 0x000fe200078e0210 */
[----:B------:R1:W2:Y:S01]  /*0ab0*/  @!P1 LDG.E.EL R18, desc[UR4][R8.64] ;  /* 0x0000000408129981 */ /* 0x0002a2000c2e1900 */
[----:B------:R-:W-:Y:S02]  /*0ac0*/  LEA.HI.X R16, R10, UR7, R11, 0x2, P2 ;  /* 0x000000070a107c11 */ /* 0x000fe400090f140b */
[----:B------:R-:W-:Y:S01]  /*0ad0*/  CS2R R10, SRZ ;  /* 0x00000000000a7805 */ /* 0x000fe2000001ff00 */
[----:B------:R0:W3:Y:S01]  /*0ae0*/  @!P1 LDG.E.EL R19, desc[UR4][R34.64] ;  /* 0x0000000422139981 */ /* 0x0000e2000c2e1900 */
[----:B-1----:R-:W-:Y:S01]  /*0af0*/  CS2R R8, SRZ ;  /* 0x0000000000087805 */ /* 0x002fe2000001ff00 */
[----:B0-----:R-:W-:-:S05]  /*0b00*/  IMAD.WIDE R34, R29, 0x8, R32 ;  /* 0x000000081d227825 */ /* 0x001fca00078e0220 */
[----:B------:R-:W2:Y:S01]  /*0b10*/  @!P0 LDG.E.EL.128 R8, desc[UR4][R34.64] ;  /* 0x0000000422088981 */ /* 0x000ea2000c2e1d00 */
[----:B------:R-:W-:-:S04]  /*0b20*/  LOP3.LUT R37, R37, 0x40, RZ, 0xc0, !PT ;  /* 0x0000004025257812 */ /* 0x000fc800078ec0ff */
[----:B------:R-:W-:-:S04]  /*0b30*/  IADD3 R36, P2, P3, R12, R36, R37 ;  /* 0x000000240c247210 */ /* 0x000fc80007b5e025 */
[----:B------:R-:W-:-:S03]  /*0b40*/  IADD3.X R37, R13, R16, RZ, P2, P3 ;  /* 0x000000100d257210 */ /* 0x000fc600017e64ff */
[----:B------:R-:W-:-:S04]  /*0b50*/  IMAD.WIDE R36, R15, 0x4, R36 ;  /* 0x000000040f247825 */ /* 0x000fc800078e0224 */
[----:B------:R-:W-:Y:S02]  /*0b60*/  IMAD.MOV.U32 R16, RZ, RZ, RZ ;  /* 0x000000ffff107224 */ /* 0x000fe400078e00ff */
[----:B------:R-:W-:Y:S01]  /*0b70*/  IMAD.WIDE R14, R14, 0x4, R36 ;  /* 0x000000040e0e7825 */ /* 0x000fe200078e0224 */
[----:B------:R-:W-:-:S04]  /*0b80*/  SHF.R.S32.HI R36, RZ, 0x1f, R5 ;  /* 0x0000001fff247819 */ /* 0x000fc80000011405 */
[----:B------:R-:W-:Y:S01]  /*0b90*/  LEA.HI R36, R36, R5, RZ, 0xf ;  /* 0x0000000524247211 */ /* 0x000fe200078f78ff */
[----:B------:R0:W3:Y:S01]  /*0ba0*/  @!P1 LDG.E.EL R16, desc[UR4][R14.64] ;  /* 0x000000040e109981 */ /* 0x0000e2000c2e1900 */
[----:B------:R-:W-:-:S04]  /*0bb0*/  IMAD.WIDE R32, R22, 0x8, R32 ;  /* 0x0000000816207825 */ /* 0x000fc800078e0220 */
[----:B0-----:R-:W-:Y:S01]  /*0bc0*/  IMAD.MOV.U32 R14, RZ, RZ, RZ ;  /* 0x000000ffff0e7224 */ /* 0x001fe200078e00ff */
[----:B--2---:R-:W-:Y:S02]  /*0bd0*/  SEL R29, R9, RZ, !P0 ;  /* 0x000000ff091d7207 */ /* 0x004fe40004000000 */
[----:B------:R-:W-:Y:S02]  /*0be0*/  SEL R30, R8, RZ, !P0 ;  /* 0x000000ff081e7207 */ /* 0x000fe40004000000 */
[----:B------:R-:W-:Y:S02]  /*0bf0*/  SHF.R.U32.HI R9, RZ, 0x19, R29 ;  /* 0x00000019ff097819 */ /* 0x000fe4000001161d */
[----:B------:R-:W-:Y:S02]  /*0c00*/  LEA R8, P2, R30, UR6, 0x2 ;  /* 0x000000061e087c11 */ /* 0x000fe4000f8410ff */
[----:B------:R-:W-:Y:S02]  /*0c10*/  LOP3.LUT R9, R9, 0x40, RZ, 0xc0, !PT ;  /* 0x0000004009097812 */ /* 0x000fe400078ec0ff */
[----:B------:R-:W-:-:S02]  /*0c20*/  SEL R15, R11, RZ, !P0 ;  /* 0x000000ff0b0f7207 */ /* 0x000fc40004000000 */
[----:B------:R-:W-:Y:S02]  /*0c30*/  LEA.HI.X R30, R30, UR7, R29, 0x2, P2 ;  /* 0x000000071e1e7c11 */ /* 0x000fe400090f141d */
[----:B------:R-:W-:Y:S02]  /*0c40*/  IADD3 R8, P2, P3, R26, R8, R9 ;  /* 0x000000081a087210 */ /* 0x000fe40007b5e009 */
[----:B------:R-:W-:Y:S02]  /*0c50*/  SHF.R.S32.HI R29, RZ, 0xf, R36 ;  /* 0x0000000fff1d7819 */ /* 0x000fe40000011424 */
[----:B------:R-:W-:Y:S02]  /*0c60*/  SEL R36, R10, RZ, !P0 ;  /* 0x000000ff0a247207 */ /* 0x000fe40004000000 */
[----:B------:R-:W-:Y:S02]  /*0c70*/  SHF.R.U32.HI R11, RZ, 0x19, R15 ;  /* 0x00000019ff0b7819 */ /* 0x000fe4000001160f */
[----:B------:R-:W-:-:S02]  /*0c80*/  IADD3.X R9, R27, R30, RZ, P2, P3 ;  /* 0x0000001e1b097210 */ /* 0x000fc400017e64ff */
[----:B------:R-:W-:Y:S02]  /*0c90*/  LEA R10, P2, R36, UR6, 0x2 ;  /* 0x00000006240a7c11 */ /* 0x000fe4000f8410ff */
[----:B------:R-:W-:Y:S01]  /*0ca0*/  LOP3.LUT R11, R11, 0x40, RZ, 0xc0, !PT ;  /* 0x000000400b0b7812 */ /* 0x000fe200078ec0ff */
[----:B------:R-:W-:Y:S01]  /*0cb0*/  IMAD.SHL.U32 R30, R4, 0x100, RZ ;  /* 0x00000100041e7824 */ /* 0x000fe200078e00ff */
[----:B------:R-:W-:Y:S02]  /*0cc0*/  LEA.HI.X R36, R36, UR7, R15, 0x2, P2 ;  /* 0x0000000724247c11 */ /* 0x000fe400090f140f */
[----:B------:R-:W-:Y:S01]  /*0cd0*/  IADD3 R10, P2, P3, R26, R10, R11 ;  /* 0x0000000a1a0a7210 */ /* 0x000fe20007b5e00b */
[----:B------:R-:W-:-:S03]  /*0ce0*/  IMAD.WIDE R8, R30, 0x4, R8 ;  /* 0x000000041e087825 */ /* 0x000fc600078e0208 */
[----:B------:R-:W-:Y:S01]  /*0cf0*/  IADD3.X R11, R27, R36, RZ, P2, P3 ;  /* 0x000000241b0b7210 */ /* 0x000fe200017e64ff */
[----:B------:R-:W-:Y:S02]  /*0d00*/  IMAD.SHL.U32 R29, R29, 0x1000, RZ ;  /* 0x000010001d1d7824 */ /* 0x000fe400078e00ff */
[----:B------:R-:W-:-:S04]  /*0d10*/  IMAD.WIDE R10, R30, 0x4, R10 ;  /* 0x000000041e0a7825 */ /* 0x000fc800078e020a */
[----:B------:R-:W-:-:S04]  /*0d20*/  IMAD.WIDE R8, R29, 0x4, R8 ;  /* 0x000000041d087825 */ /* 0x000fc800078e0208 */
[----:B------:R-:W-:Y:S01]  /*0d30*/  IMAD.WIDE R36, R29, 0x4, R10 ;  /* 0x000000041d247825 */ /* 0x000fe200078e020a */
[----:B------:R0:W2:Y:S01]  /*0d40*/  @!P0 LDG.E.EL R14, desc[UR4][R8.64] ;  /* 0x00000004080e8981 */ /* 0x0000a2000c2e1900 */
[----:B------:R-:W-:Y:S02]  /*0d50*/  CS2R R10, SRZ ;  /* 0x00000000000a7805 */ /* 0x000fe4000001ff00 */
[----:B0-----:R-:W-:-:S06]  /*0d60*/  CS2R R8, SRZ ;  /* 0x0000000000087805 */ /* 0x001fcc000001ff00 */
[----:B------:R-:W2:Y:S01]  /*0d70*/  @!P0 LDG.E.EL.128 R8, desc[UR4][R32.64] ;  /* 0x0000000420088981 */ /* 0x000ea2000c2e1d00 */
[----:B------:R-:W-:Y:S01]  /*0d80*/  IMAD.SHL.U32 R28, R28, 0x4000, RZ ;  /* 0x000040001c1c7824 */ /* 0x000fe200078e00ff */
[----:B------:R-:W-:-:S04]  /*0d90*/  LOP3.LUT R22, R31, 0xffff8000, RZ, 0xc0, !PT ;  /* 0xffff80001f167812 */ /* 0x000fc800078ec0ff */
[----:B------:R-:W-:Y:S01]  /*0da0*/  IADD3 R22, R28, R25, -R22 ;  /* 0x000000191c167210 */ /* 0x000fe20007ffe816 */
[----:B------:R-:W-:-:S06]  /*0db0*/  IMAD.MOV.U32 R15, RZ, RZ, RZ ;  /* 0x000000ffff0f7224 */ /* 0x000fcc00078e00ff */
[----:B------:R0:W3:Y:S01]  /*0dc0*/  @!P0 LDG.E.EL R15, desc[UR4][R36.64] ;  /* 0x00000004240f8981 */ /* 0x0000e2000c2e1900 */
[----:B--2---:R-:W-:Y:S02]  /*0dd0*/  SEL R28, R8, RZ, !P0 ;  /* 0x000000ff081c7207 */ /* 0x004fe40004000000 */
[----:B------:R-:W-:Y:S02]  /*0de0*/  SEL R9, R9, RZ, !P0 ;  /* 0x000000ff09097207 */ /* 0x000fe40004000000 */
[----:B------:R-:W-:-:S04]  /*0df0*/  LEA R8, P2, R28, UR6, 0x2 ;  /* 0x000000061c087c11 */ /* 0x000fc8000f8410ff */
[--C-:B------:R-:W-:Y:S02]  /*0e00*/  LEA.HI.X R28, R28, UR7, R9.reuse, 0x2, P2 ;  /* 0x000000071c1c7c11 */ /* 0x100fe400090f1409 */
[----:B------:R-:W-:-:S04]  /*0e10*/  SHF.R.U32.HI R9, RZ, 0x19, R9 ;  /* 0x00000019ff097819 */ /* 0x000fc80000011609 */
[----:B------:R-:W-:Y:S02]  /*0e20*/  LOP3.LUT R9, R9, 0x40, RZ, 0xc0, !PT ;  /* 0x0000004009097812 */ /* 0x000fe400078ec0ff */
[----:B------:R-:W-:Y:S02]  /*0e30*/  SEL R31, R11, RZ, !P0 ;  /* 0x000000ff0b1f7207 */ /* 0x000fe40004000000 */
[----:B------:R-:W-:Y:S02]  /*0e40*/  IADD3 R8, P2, P3, R26, R8, R9 ;  /* 0x000000081a087210 */ /* 0x000fe40007b5e009 */
[----:B------:R-:W-:Y:S02]  /*0e50*/  SEL R10, R10, RZ, !P0 ;  /* 0x000000ff0a0a7207 */ /* 0x000fe40004000000 */
[----:B------:R-:W-:Y:S02]  /*0e60*/  IADD3.X R9, R27, R28, RZ, P2, P3 ;  /* 0x0000001c1b097210 */ /* 0x000fe400017e64ff */
[----:B------:R-:W-:-:S02]  /*0e70*/  SHF.R.U32.HI R28, RZ, 0x19, R31 ;  /* 0x00000019ff1c7819 */ /* 0x000fc4000001161f */
[----:B------:R-:W-:Y:S02]  /*0e80*/  LEA R11, P4, R10, UR6, 0x2 ;  /* 0x000000060a0b7c11 */ /* 0x000fe4000f8810ff */
[----:B------:R-:W-:Y:S01]  /*0e90*/  LOP3.LUT R28, R28, 0x40, RZ, 0xc0, !PT ;  /* 0x000000401c1c7812 */ /* 0x000fe200078ec0ff */
[----:B------:R-:W-:Y:S01]  /*0ea0*/  IMAD.WIDE R8, R30, 0x4, R8 ;  /* 0x000000041e087825 */ /* 0x000fe200078e0208 */
[----:B------:R-:W-:Y:S02]  /*0eb0*/  LEA.HI.X R10, R10, UR7, R31, 0x2, P4 ;  /* 0x000000070a0a7c11 */ /* 0x000fe4000a0f141f */
[----:B------:R-:W-:Y:S01]  /*0ec0*/  IADD3 R26, P2, P3, R26, R11, R28 ;  /* 0x0000000b1a1a7210 */ /* 0x000fe20007b5e01c */
[----:B0-----:R-:W-:-:S03]  /*0ed0*/  IMAD.WIDE R36, R29, 0x4, R8 ;  /* 0x000000041d247825 */ /* 0x001fc600078e0208 */
[----:B------:R-:W-:Y:S02]  /*0ee0*/  IADD3.X R27, R27, R10, RZ, P2, P3 ;  /* 0x0000000a1b1b7210 */ /* 0x000fe400017e64ff */
[----:B------:R-:W-:Y:S02]  /*0ef0*/  CS2R R8, SRZ ;  /* 0x0000000000087805 */ /* 0x000fe4000001ff00 */
[----:B------:R-:W-:-:S06]  /*0f00*/  CS2R R10, SRZ ;  /* 0x00000000000a7805 */ /* 0x000fcc000001ff00 */
[----:B------:R0:W2:Y:S01]  /*0f10*/  @!P1 LDG.E.EL.128 R8, desc[UR4][R34.64] ;  /* 0x0000000422089981 */ /* 0x0000a2000c2e1d00 */
[----:B------:R-:W-:-:S04]  /*0f20*/  IMAD.WIDE R30, R30, 0x4, R26 ;  /* 0x000000041e1e7825 */ /* 0x000fc800078e021a */
[----:B------:R-:W-:Y:S02]  /*0f30*/  IMAD.MOV.U32 R28, RZ, RZ, RZ ;  /* 0x000000ffff1c7224 */ /* 0x000fe400078e00ff */
[----:B------:R-:W-:-:S04]  /*0f40*/  IMAD.WIDE R30, R29, 0x4, R30 ;  /* 0x000000041d1e7825 */ /* 0x000fc800078e021e */
[----:B------:R-:W3:Y:S01]  /*0f50*/  @!P0 LDG.E.EL R28, desc[UR4][R36.64] ;  /* 0x00000004241c8981 */ /* 0x000ee2000c2e1900 */
[----:B------:R-:W-:-:S06]  /*0f60*/  IMAD.MOV.U32 R29, RZ, RZ, RZ ;  /* 0x000000ffff1d7224 */ /* 0x000fcc00078e00ff */
[----:B------:R1:W3:Y:S01]  /*0f70*/  @!P0 LDG.E.EL R29, desc[UR4][R30.64] ;  /* 0x000000041e1d8981 */ /* 0x0002e2000c2e1900 */
[----:B0-----:R-:W-:Y:S02]  /*0f80*/  IMAD.SHL.U32 R35, R0, 0x100, RZ ;  /* 0x0000010000237824 */ /* 0x001fe400078e00ff */
[----:B-1----:R-:W-:Y:S01]  /*0f90*/  IMAD.MOV.U32 R30, RZ, RZ, RZ ;  /* 0x000000ffff1e7224 */ /* 0x002fe200078e00ff */
[----:B--2---:R-:W-:Y:S02]  /*0fa0*/  SEL R27, R9, RZ, !P1 ;  /* 0x000000ff091b7207 */ /* 0x004fe40004800000 */
[----:B------:R-:W-:Y:S02]  /*0fb0*/  SEL R26, R8, RZ, !P1 ;  /* 0x000000ff081a7207 */ /* 0x000fe40004800000 */
[----:B------:R-:W-:Y:S02]  /*0fc0*/  SHF.R.U32.HI R9, RZ, 0x19, R27 ;  /* 0x00000019ff097819 */ /* 0x000fe4000001161b */
[----:B------:R-:W-:-:S02]  /*0fd0*/  LEA R8, P2, R26, UR6, 0x2 ;  /* 0x000000061a087c11 */ /* 0x000fc4000f8410ff */
[----:B------:R-:W-:Y:S02]  /*0fe0*/  LOP3.LUT R9, R9, 0x40, RZ, 0xc0, !PT ;  /* 0x0000004009097812 */ /* 0x000fe400078ec0ff */
[----:B------:R-:W-:Y:S01]  /*0ff0*/  LEA.HI.X R36, R26, UR7, R27, 0x2, P2 ;  /* 0x000000071a247c11 */ /* 0x000fe200090f141b */
[----:B------:R-:W-:Y:S01]  /*1000*/  VIADD R26, R5, 0x200 ;  /* 0x00000200051a7836 */ /* 0x000fe20000000000 */
[----:B------:R-:W-:Y:S02]  /*1010*/  IADD3 R8, P2, P3, R12, R8, R9 ;  /* 0x000000080c087210 */ /* 0x000fe40007b5e009 */
[----:B------:R-:W-:Y:S02]  /*1020*/  SHF.R.S32.HI R9, RZ, 0x1f, R25 ;  /* 0x0000001fff097819 */ /* 0x000fe40000011419 */
[----:B------:R-:W-:Y:S02]  /*1030*/  SEL R31, R11, RZ, !P1 ;  /* 0x000000ff0b1f7207 */ /* 0x000fe40004800000 */
[----:B------:R-:W-:-:S02]  /*1040*/  LEA.HI R27, R9, R25, RZ, 0xa ;  /* 0x00000019091b7211 */ /* 0x000fc400078f50ff */
[----:B------:R-:W-:Y:S02]  /*1050*/  LEA.HI R25, R9, R26, RZ, 0xf ;  /* 0x0000001a09197211 */ /* 0x000fe400078f78ff */
[----:B------:R-:W-:Y:S02]  /*1060*/  IADD3.X R9, R13, R36, RZ, P2, P3 ;  /* 0x000000240d097210 */ /* 0x000fe400017e64ff */
[----:B------:R-:W-:Y:S02]  /*1070*/  SEL R36, R10, RZ, !P1 ;  /* 0x000000ff0a247207 */ /* 0x000fe40004800000 */
[----:B------:R-:W-:Y:S02]  /*1080*/  SHF.R.U32.HI R11, RZ, 0x19, R31 ;  /* 0x00000019ff0b7819 */ /* 0x000fe4000001161f */
[----:B------:R-:W-:Y:S02]  /*1090*/  LEA R10, P2, R36, UR6, 0x2 ;  /* 0x00000006240a7c11 */ /* 0x000fe4000f8410ff */
[----:B------:R-:W-:-:S02]  /*10a0*/  LOP3.LUT R11, R11, 0x40, RZ, 0xc0, !PT ;  /* 0x000000400b0b7812 */ /* 0x000fc400078ec0ff */
[----:B------:R-:W-:Y:S02]  /*10b0*/  LEA.HI.X R36, R36, UR7, R31, 0x2, P2 ;  /* 0x0000000724247c11 */ /* 0x000fe400090f141f */
[----:B------:R-:W-:Y:S02]  /*10c0*/  IADD3 R10, P2, P3, R12, R10, R11 ;  /* 0x0000000a0c0a7210 */ /* 0x000fe40007b5e00b */
[----:B------:R-:W-:Y:S01]  /*10d0*/  SHF.R.S32.HI R25, RZ, 0xf, R25 ;  /* 0x0000000fff197819 */ /* 0x000fe20000011419 */
[----:B------:R-:W-:Y:S01]  /*10e0*/  IMAD.WIDE R8, R35, 0x4, R8 ;  /* 0x0000000423087825 */ /* 0x000fe200078e0208 */
[----:B------:R-:W-:-:S03]  /*10f0*/  IADD3.X R11, R13, R36, RZ, P2, P3 ;  /* 0x000000240d0b7210 */ /* 0x000fc600017e64ff */
        /* <DEDUP_REMOVED lines=8> */
[----:B------:R-:W-:Y:S01]  /*1180*/  IMAD.MOV.U32 R17, RZ, RZ, RZ ;  /* 0x000000ffff117224 */ /* 0x000fe200078e00ff */
[----:B------:R-:W-:Y:S01]  /*1190*/  LOP3.LUT R24, R24, 0xffff8000, RZ, 0xc0, !PT ;  /* 0xffff800018187812 */ /* 0x000fe200078ec0ff */
[----:B------:R-:W-:-:S04]  /*11a0*/  IMAD.SHL.U32 R23, R23, 0x4000, RZ ;  /* 0x0000400017177824 */ /* 0x000fc800078e00ff */
[----:B------:R2:W3:Y:S01]  /*11b0*/  @!P1 LDG.E.EL R17, desc[UR4][R38.64] ;  /* 0x0000000426119981 */ /* 0x0004e2000c2e1900 */
[----:B------:R-:W-:Y:S01]  /*11c0*/  IADD3 R23, R23, R5, -R24 ;  /* 0x0000000517177210 */ /* 0x000fe20007ffe818 */
[----:B------:R-:W-:-:S06]  /*11d0*/  IMAD.MOV.U32 R31, RZ, RZ, RZ ;  /* 0x000000ffff1f7224 */ /* 0x000fcc00078e00ff */
[----:B------:R0:W3:Y:S01]  /*11e0*/  @!P1 LDG.E.EL R31, desc[UR4][R36.64] ;  /* 0x00000004241f9981 */ /* 0x0000e2000c2e1900 */
[----:B--2---:R-:W-:Y:S02]  /*11f0*/  SEL R39, R9, RZ, !P1 ;  /* 0x000000ff09277207 */ /* 0x004fe40004800000 */
[----:B------:R-:W-:Y:S02]  /*1200*/  SEL R24, R8, RZ, !P1 ;  /* 0x000000ff08187207 */ /* 0x000fe40004800000 */
[----:B------:R-:W-:Y:S02]  /*1210*/  SHF.R.U32.HI R8, RZ, 0x19, R39 ;  /* 0x00000019ff087819 */ /* 0x000fe40000011627 */
[----:B------:R-:W-:Y:S02]  /*1220*/  LEA R9, P2, R24, UR6, 0x2 ;  /* 0x0000000618097c11 */ /* 0x000fe4000f8410ff */
[----:B------:R-:W-:Y:S02]  /*1230*/  LOP3.LUT R8, R8, 0x40, RZ, 0xc0, !PT ;  /* 0x0000004008087812 */ /* 0x000fe400078ec0ff */
[----:B------:R-:W-:-:S02]  /*1240*/  SEL R11, R11, RZ, !P1 ;  /* 0x000000ff0b0b7207 */ /* 0x000fc40004800000 */
[----:B------:R-:W-:Y:S02]  /*1250*/  LEA.HI.X R24, R24, UR7, R39, 0x2, P2 ;  /* 0x0000000718187c11 */ /* 0x000fe400090f1427 */
[----:B------:R-:W-:Y:S01]  /*1260*/  IADD3 R8, P2, P3, R12, R9, R8 ;  /* 0x000000090c087210 */ /* 0x000fe20007b5e008 */
[----:B------:R-:W1:Y:S01]  /*1270*/  LDC.64 R38, c[0x0][0x210] ;  /* 0x00008400ff267b82 */ /* 0x000e620000000a00 */
[----:B------:R-:W-:Y:S02]  /*1280*/  SEL R10, R10, RZ, !P1 ;  /* 0x000000ff0a0a7207 */ /* 0x000fe40004800000 */
[----:B------:R-:W-:Y:S02]  /*1290*/  SHF.R.U32.HI R9, RZ, 0x19, R11 ;  /* 0x00000019ff097819 */ /* 0x000fe4000001160b */
[----:B------:R-:W-:Y:S02]  /*12a0*/  LEA R32, P4, R10, UR6, 0x2 ;  /* 0x000000060a207c11 */ /* 0x000fe4000f8810ff */
[----:B------:R-:W-:-:S04]  /*12b0*/  LOP3.LUT R9, R9, 0x40, RZ, 0xc0, !PT ;  /* 0x0000004009097812 */ /* 0x000fc800078ec0ff */
[----:B------:R-:W-:Y:S02]  /*12c0*/  IADD3 R12, P5, P6, R12, R32, R9 ;  /* 0x000000200c0c7210 */ /* 0x000fe40007ebe009 */
[----:B------:R-:W-:Y:S02]  /*12d0*/  IADD3.X R9, R13, R24, RZ, P2, P3 ;  /* 0x000000180d097210 */ /* 0x000fe400017e64ff */
[----:B------:R-:W-:Y:S01]  /*12e0*/  LEA.HI.X R10, R10, UR7, R11, 0x2, P4 ;  /* 0x000000070a0a7c11 */ /* 0x000fe2000a0f140b */
[----:B------:R-:W-:Y:S01]  /*12f0*/  IMAD.MOV.U32 R32, RZ, RZ, RZ ;  /* 0x000000ffff207224 */ /* 0x000fe200078e00ff */
[----:B------:R-:W-:Y:S01]  /*1300*/  SHF.R.S32.HI R24, RZ, 0x1f, R5 ;  /* 0x0000001fff187819 */ /* 0x000fe20000011405 */
[----:B------:R-:W-:Y:S01]  /*1310*/  IMAD.WIDE R8, R35, 0x4, R8 ;  /* 0x0000000423087825 */ /* 0x000fe200078e0208 */
[----:B------:R-:W-:Y:S01]  /*1320*/  IADD3.X R13, R13, R10, RZ, P5, P6 ;  /* 0x0000000a0d0d7210 */ /* 0x000fe20002fec4ff */
[----:B------:R-:W-:Y:S02]  /*1330*/  ULDC.64 UR6, c[0x0][0x248] ;  /* 0x0000920000067ab9 */ /* 0x000fe40000000a00 */
[----:B------:R-:W-:-:S02]  /*1340*/  IMAD.WIDE R10, R34, 0x4, R8 ;  /* 0x00000004220a7825 */ /* 0x000fc400078e0208 */
[----:B------:R-:W2:Y:S01]  /*1350*/  LDC.64 R8, c[0x0][0x238] ;  /* 0x00008e00ff087b82 */ /* 0x000ea20000000a00 */
[----:B------:R-:W-:Y:S01]  /*1360*/  LEA.HI R33, R24, R5, RZ, 0x5 ;  /* 0x0000000518217211 */ /* 0x000fe200078f28ff */
[----:B------:R-:W-:Y:S01]  /*1370*/  IMAD.WIDE R12, R35, 0x4, R12 ;  /* 0x00000004230c7825 */ /* 0x000fe200078e020c */
[----:B------:R3:W4:Y:S02]  /*1380*/  @!P1 LDG.E.EL R32, desc[UR4][R10.64] ;  /* 0x000000040a209981 */ /* 0x000724000c2e1900 */
[----:B0-----:R-:W-:-:S05]  /*1390*/  LOP3.LUT R36, R33, 0xffffffe0, RZ, 0xc0, !PT ;  /* 0xffffffe021247812 */ /* 0x001fca00078ec0ff */
[----:B------:R-:W-:Y:S02]  /*13a0*/  IMAD.IADD R35, R5, 0x1, -R36 ;  /* 0x0000000105237824 */ /* 0x000fe400078e0a24 */
[----:B------:R-:W-:Y:S01]  /*13b0*/  IMAD.WIDE R12, R34, 0x4, R12 ;  /* 0x00000004220c7825 */ /* 0x000fe200078e020c */
[----:B---3--:R-:W-:-:S03]  /*13c0*/  CS2R R10, SRZ ;  /* 0x00000000000a7805 */ /* 0x008fc6000001ff00 */
[----:B--2---:R-:W-:Y:S01]  /*13d0*/  IMAD.WIDE R34, R35, 0x4, R8 ;  /* 0x0000000423227825 */ /* 0x004fe200078e0208 */
[----:B------:R-:W-:-:S06]  /*13e0*/  CS2R R8, SRZ ;  /* 0x0000000000087805 */ /* 0x000fcc000001ff00 */
[----:B------:R-:W2:Y:S01]  /*13f0*/  @!P0 LDG.E.EL.128 R8, desc[UR4][R34.64] ;  /* 0x0000000422088981 */ /* 0x000ea2000c2e1d00 */
[----:B-----5:R-:W-:Y:S02]  /*1400*/  SEL R21, R21, RZ, !P0 ;  /* 0x000000ff15157207 */ /* 0x020fe40004000000 */
[----:B------:R-:W-:Y:S02]  /*1410*/  SEL R14, R14, RZ, !P0 ;  /* 0x000000ff0e0e7207 */ /* 0x000fe40004000000 */
[----:B----4-:R-:W-:Y:S02]  /*1420*/  SEL R20, R20, RZ, !P0 ;  /* 0x000000ff14147207 */ /* 0x010fe40004000000 */
[----:B------:R-:W-:Y:S01]  /*1430*/  SEL R15, R15, RZ, !P0 ;  /* 0x000000ff0f0f7207 */ /* 0x000fe20004000000 */
[----:B------:R-:W-:Y:S02]  /*1440*/  IMAD.MOV.U32 R33, RZ, RZ, RZ ;  /* 0x000000ffff217224 */ /* 0x000fe400078e00ff */
[----:B------:R-:W-:-:S02]  /*1450*/  FADD R14, -R21, R14 ;  /* 0x0000000e150e7221 */ /* 0x000fc40000000100 */
[----:B------:R-:W-:Y:S02]  /*1460*/  FADD R15, -R20, R15 ;  /* 0x0000000f140f7221 */ /* 0x000fe40000000100 */
[----:B------:R0:W3:Y:S02]  /*1470*/  @!P1 LDG.E.EL R33, desc[UR4][R12.64] ;  /* 0x000000040c219981 */ /* 0x0000e4000c2e1900 */
[----:B0-----:R-:W-:Y:S02]  /*1480*/  CS2R R12, SRZ ;  /* 0x00000000000c7805 */ /* 0x001fe4000001ff00 */
[----:B--2---:R-:W-:Y:S02]  /*1490*/  SEL R8, R8, RZ, !P0 ;  /* 0x000000ff08087207 */ /* 0x004fe40004000000 */
[----:B------:R-:W-:-:S03]  /*14a0*/  SEL R9, R9, RZ, !P0 ;  /* 0x000000ff09097207 */ /* 0x000fc60004000000 */
[----:B------:R-:W-:Y:S02]  /*14b0*/  FFMA R21, R14, R8, R21 ;  /* 0x000000080e157223 */ /* 0x000fe40000000015 */
[----:B------:R-:W-:Y:S01]  /*14c0*/  FFMA R20, R15, R9, R20 ;  /* 0x000000090f147223 */ /* 0x000fe20000000014 */
[----:B------:R-:W-:-:S06]  /*14d0*/  CS2R R14, SRZ ;  /* 0x00000000000e7805 */ /* 0x000fcc000001ff00 */
[----:B------:R0:W2:Y:S02]  /*14e0*/  @!P1 LDG.E.EL.128 R12, desc[UR4][R34.64] ;  /* 0x00000004220c9981 */ /* 0x0000a4000c2e1d00 */
[----:B0-----:R-:W0:Y:S01]  /*14f0*/  LDC.64 R34, c[0x0][0x240] ;  /* 0x00009000ff227b82 */ /* 0x001e220000000a00 */
[----:B------:R-:W-:Y:S02]  /*1500*/  SEL R8, R6, RZ, !P0 ;  /* 0x000000ff06087207 */ /* 0x000fe40004000000 */
[----:B------:R-:W-:Y:S02]  /*1510*/  SEL R6, R7, RZ, !P0 ;  /* 0x000000ff07067207 */ /* 0x000fe40004000000 */
[----:B------:R-:W-:Y:S02]  /*1520*/  SEL R29, R29, RZ, !P0 ;  /* 0x000000ff1d1d7207 */ /* 0x000fe40004000000 */
[----:B------:R-:W-:Y:S02]  /*1530*/  SEL R19, R19, RZ, !P1 ;  /* 0x000000ff13137207 */ /* 0x000fe40004800000 */
[----:B------:R-:W-:-:S02]  /*1540*/  SEL R18, R18, RZ, !P1 ;  /* 0x000000ff12127207 */ /* 0x000fc40004800000 */
[----:B------:R-:W-:Y:S02]  /*1550*/  SEL R30, R30, RZ, !P1 ;  /* 0x000000ff1e1e7207 */ /* 0x000fe40004800000 */
[----:B------:R-:W-:Y:S01]  /*1560*/  SEL R31, R31, RZ, !P1 ;  /* 0x000000ff1f1f7207 */ /* 0x000fe20004800000 */
[----:B------:R-:W-:Y:S01]  /*1570*/  FADD R29, -R6, R29 ;  /* 0x0000001d061d7221 */ /* 0x000fe20000000100 */
[----:B------:R-:W-:Y:S01]  /*1580*/  SEL R11, R11, RZ, !P0 ;  /* 0x000000ff0b0b7207 */ /* 0x000fe20004000000 */
[----:B------:R-:W-:Y:S02]  /*1590*/  FADD R30, -R19, R30 ;  /* 0x0000001e131e7221 */ /* 0x000fe40000000100 */
[----:B------:R-:W-:Y:S01]  /*15a0*/  FADD R31, -R18, R31 ;  /* 0x0000001f121f7221 */ /* 0x000fe20000000100 */
[----:B------:R-:W-:Y:S01]  /*15b0*/  SEL R9, R28, RZ, !P0 ;  /* 0x000000ff1c097207 */ /* 0x000fe20004000000 */
[----:B------:R-:W-:Y:S01]  /*15c0*/  FFMA R6, R29, R11, R6 ;  /* 0x0000000b1d067223 */ /* 0x000fe20000000006 */
[----:B------:R-:W-:-:S03]  /*15d0*/  SEL R10, R10, RZ, !P0 ;  /* 0x000000ff0a0a7207 */ /* 0x000fc60004000000 */
[----:B------:R-:W-:Y:S01]  /*15e0*/  FADD R7, -R8, R9 ;  /* 0x0000000908077221 */ /* 0x000fe20000000100 */
[----:B------:R-:W-:-:S03]  /*15f0*/  SEL R17, R17, RZ, !P1 ;  /* 0x000000ff11117207 */ /* 0x000fc60004800000 */
[----:B------:R-:W-:Y:S01]  /*1600*/  FFMA R7, R7, R10, R8 ;  /* 0x0000000a07077223 */ /* 0x000fe20000000008 */
[----:B------:R-:W-:Y:S02]  /*1610*/  CS2R R8, SRZ ;  /* 0x0000000000087805 */ /* 0x000fe4000001ff00 */
[----:B------:R-:W-:Y:S02]  /*1620*/  CS2R R10, SRZ ;  /* 0x00000000000a7805 */ /* 0x000fe4000001ff00 */
[----:B--2---:R-:W-:Y:S02]  /*1630*/  SEL R12, R12, RZ, !P1 ;  /* 0x000000ff0c0c7207 */ /* 0x004fe40004800000 */
[----:B------:R-:W-:-:S03]  /*1640*/  SEL R13, R13, RZ, !P1 ;  /* 0x000000ff0d0d7207 */ /* 0x000fc60004800000 */
[----:B------:R-:W-:Y:S02]  /*1650*/  FFMA R29, R30, R12, R19 ;  /* 0x0000000c1e1d7223 */ /* 0x000fe40000000013 */
[----:B------:R-:W-:Y:S01]  /*1660*/  FFMA R28, R31, R13, R18 ;  /* 0x0000000d1f1c7223 */ /* 0x000fe20000000012 */
[----:B-1----:R-:W-:-:S04]  /*1670*/  IMAD.WIDE R12, R23, 0x4, R38 ;  /* 0x00000004170c7825 */ /* 0x002fc800078e0226 */
[----:B------:R-:W-:Y:S01]  /*1680*/  IMAD.MOV.U32 R23, RZ, RZ, RZ ;  /* 0x000000ffff177224 */ /* 0x000fe200078e00ff */
[----:B------:R-:W-:Y:S01]  /*1690*/  SEL R32, R32, RZ, !P1 ;  /* 0x000000ff20207207 */ /* 0x000fe20004800000 */
[----:B0-----:R-:W-:Y:S01]  /*16a0*/  IMAD.WIDE R18, R2, 0x4, R34 ;  /* 0x0000000402127825 */ /* 0x001fe200078e0222 */
[----:B------:R-:W-:Y:S02]  /*16b0*/  SEL R16, R16, RZ, !P1 ;  /* 0x000000ff10107207 */ /* 0x000fe40004800000 */
[----:B------:R-:W-:Y:S02]  /*16c0*/  CS2R R30, SRZ ;  /* 0x00000000001e7805 */ /* 0x000fe4000001ff00 */
[----:B---3--:R-:W-:Y:S01]  /*16d0*/  SEL R33, R33, RZ, !P1 ;  /* 0x000000ff21217207 */ /* 0x008fe20004800000 */
[----:B------:R0:W2:Y:S04]  /*16e0*/  @!P0 LDG.E.128 R8, desc[UR4][R12.64] ;  /* 0x000000040c088981 */ /* 0x0000a8000c1e1d00 */
[----:B------:R-:W3:Y:S01]  /*16f0*/  @!P0 LDG.E.EL R23, desc[UR4][R18.64] ;  /* 0x0000000412178981 */ /* 0x000ee2000c2e1900 */
[----:B------:R-:W-:Y:S01]  /*1700*/  IMAD.MOV.U32 R2, RZ, RZ, RZ ;  /* 0x000000ffff027224 */ /* 0x000fe200078e00ff */
[----:B------:R-:W-:Y:S01]  /*1710*/  SEL R14, R14, RZ, !P1 ;  /* 0x000000ff0e0e7207 */ /* 0x000fe20004800000 */
[----:B------:R-:W-:Y:S01]  /*1720*/  FADD R32, -R17, R32 ;  /* 0x0000002011207221 */ /* 0x000fe20000000100 */
[----:B------:R-:W-:Y:S01]  /*1730*/  SEL R15, R15, RZ, !P1 ;  /* 0x000000ff0f0f7207 */ /* 0x000fe20004800000 */
[----:B------:R-:W4:Y:S01]  /*1740*/  @!P0 LDG.E.EL R31, desc[UR4][R18.64] ;  /* 0x00000004121f8981 */ /* 0x000f22000c2e1900 */
[----:B0-----:R-:W-:Y:S01]  /*1750*/  FADD R13, -R16, R33 ;  /* 0x00000021100d7221 */ /* 0x001fe20000000100 */
[----:B------:R-:W-:-:S02]  /*1760*/  FFMA R33, R32, R14, R17 ;  /* 0x0000000e20217223 */ /* 0x000fc40000000011 */
[----:B------:R-:W5:Y:S01]  /*1770*/  @!P0 LDG.E.EL R2, desc[UR4][R18.64] ;  /* 0x0000000412028981 */ /* 0x000f62000c2e1900 */
[----:B------:R-:W-:-:S03]  /*1780*/  FFMA R32, R13, R15, R16 ;  /* 0x0000000f0d207223 */ /* 0x000fc60000000010 */
[----:B------:R0:W4:Y:S01]  /*1790*/  @!P0 LDG.E.EL R30, desc[UR4][R18.64] ;  /* 0x00000004121e8981 */ /* 0x000122000c2e1900 */
[----:B------:R-:W-:Y:S01]  /*17a0*/  IMAD.WIDE R16, R3, 0x4, R34 ;  /* 0x0000000403107825 */ /* 0x000fe200078e0222 */
[----:B------:R-:W-:-:S03]  /*17b0*/  CS2R R34, SRZ ;  /* 0x0000000000227805 */ /* 0x000fc6000001ff00 */
[----:B------:R-:W-:Y:S02]  /*17c0*/  IMAD.MOV.U32 R36, RZ, RZ, RZ ;  /* 0x000000ffff247224 */ /* 0x000fe400078e00ff */
[----:B------:R-:W-:Y:S01]  /*17d0*/  IMAD.MOV.U32 R3, RZ, RZ, RZ ;  /* 0x000000ffff037224 */ /* 0x000fe200078e00ff */
[----:B------:R-:W4:Y:S01]  /*17e0*/  @!P1 LDG.E.EL R35, desc[UR4][R16.64] ;  /* 0x0000000410239981 */ /* 0x000f22000c2e1900 */
[CC--:B0-----:R-:W-:Y:S02]  /*17f0*/  LEA.HI R18, R24.reuse, R5.reuse, RZ, 0xa ;  /* 0x0000000518127211 */ /* 0x0c1fe400078f50ff */
[----:B------:R-:W-:Y:S01]  /*1800*/  LEA.HI R24, R24, R5, RZ, 0xf ;  /* 0x0000000518187211 */ /* 0x000fe200078f78ff */
[----:B------:R-:W4:Y:S01]  /*1810*/  @!P1 LDG.E.EL R36, desc[UR4][R16.64] ;  /* 0x0000000410249981 */ /* 0x000f22000c2e1900 */
[----:B------:R-:W-:Y:S02]  /*1820*/  LOP3.LUT R18, R18, 0xfffffc00, RZ, 0xc0, !PT ;  /* 0xfffffc0012127812 */ /* 0x000fe400078ec0ff */
[----:B------:R-:W-:Y:S01]  /*1830*/  SHF.R.S32.HI R24, RZ, 0xf, R24 ;  /* 0x0000000fff187819 */ /* 0x000fe20000011418 */
[----:B------:R-:W4:Y:S02]  /*1840*/  @!P1 LDG.E.EL R34, desc[UR4][R16.64] ;  /* 0x0000000410229981 */ /* 0x000f24000c2e1900 */
[----:B------:R-:W-:-:S02]  /*1850*/  IMAD.IADD R18, R5, 0x1, -R18 ;  /* 0x0000000105127824 */ /* 0x000fc400078e0a12 */
[----:B------:R0:W4:Y:S01]  /*1860*/  @!P1 LDG.E.EL R3, desc[UR4][R16.64] ;  /* 0x0000000410039981 */ /* 0x000122000c2e1900 */
[----:B------:R-:W-:Y:S01]  /*1870*/  IMAD.SHL.U32 R24, R24, 0x4000, RZ ;  /* 0x0000400018187824 */ /* 0x000fe200078e00ff */
[C---:B------:R-:W-:Y:S01]  /*1880*/  ISETP.GT.AND P2, PT, R4.reuse, 0xf, PT ;  /* 0x0000000f0400780c */ /* 0x040fe20003f44270 */
[----:B0-----:R-:W-:-:S03]  /*1890*/  IMAD.SHL.U32 R17, R4, 0x400, RZ ;  /* 0x0000040004117824 */ /* 0x001fc600078e00ff */
[--C-:B------:R-:W-:Y:S02]  /*18a0*/  SHF.R.S32.HI R4, RZ, 0x1f, R24.reuse ;  /* 0x0000001fff047819 */ /* 0x100fe40000011418 */
[----:B------:R-:W-:Y:S02]  /*18b0*/  LOP3.LUT R27, R27, 0xfffffc00, RZ, 0xc0, !PT ;  /* 0xfffffc001b1b7812 */ /* 0x000fe400078ec0ff */
[----:B------:R-:W-:Y:S02]  /*18c0*/  IADD3 R16, P3, P4, R17, R18, R24 ;  /* 0x0000001211107210 */ /* 0x000fe40007c7e018 */
[----:B------:R-:W-:Y:S02]  /*18d0*/  SHF.R.S32.HI R18, RZ, 0x1f, R18 ;  /* 0x0000001fff127819 */ /* 0x000fe40000011412 */
[----:B------:R-:W-:Y:S01]  /*18e0*/  SHF.R.S32.HI R17, RZ, 0x1f, R17 ;  /* 0x0000001fff117819 */ /* 0x000fe20000011411 */
[----:B------:R-:W-:-:S03]  /*18f0*/  IMAD.IADD R26, R26, 0x1, -R27 ;  /* 0x000000011a1a7824 */ /* 0x000fc600078e0a1b */
[----:B------:R-:W-:Y:S01]  /*1900*/  IADD3.X R17, R17, R18, R4, P3, P4 ;  /* 0x0000001211117210 */ /* 0x000fe20001fe8404 */
[----:B------:R-:W-:Y:S02]  /*1910*/  IMAD.SHL.U32 R4, R25, 0x4000, RZ ;  /* 0x0000400019047824 */ /* 0x000fe400078e00ff */
[----:B------:R-:W-:Y:S01]  /*1920*/  IMAD.SHL.U32 R19, R0, 0x400, RZ ;  /* 0x0000040000137824 */ /* 0x000fe200078e00ff */
[----:B------:R-:W-:Y:S02]  /*1930*/  CS2R R12, SRZ ;  /* 0x00000000000c7805 */ /* 0x000fe4000001ff00 */
[----:B------:R-:W-:Y:S02]  /*1940*/  CS2R R14, SRZ ;  /* 0x00000000000e7805 */ /* 0x000fe4000001ff00 */
[----:B------:R-:W-:Y:S01]  /*1950*/  SHF.R.S32.HI R18, RZ, 0x1f, R4 ;  /* 0x0000001fff127819 */ /* 0x000fe20000011404 */
[----:B------:R-:W-:Y:S01]  /*1960*/  IMAD.WIDE R38, R22, 0x4, R38 ;  /* 0x0000000416267825 */ /* 0x000fe200078e0226 */
[----:B------:R-:W-:-:S02]  /*1970*/  IADD3 R4, P3, P4, R19, R26, R4 ;  /* 0x0000001a13047210 */ /* 0x000fc40007c7e004 */
[----:B------:R-:W-:Y:S02]  /*1980*/  SHF.R.S32.HI R26, RZ, 0x1f, R26 ;  /* 0x0000001fff1a7819 */ /* 0x000fe4000001141a */
[----:B------:R-:W-:Y:S01]  /*1990*/  SHF.R.S32.HI R25, RZ, 0x1f, R19 ;  /* 0x0000001fff197819 */ /* 0x000fe20000011413 */
[----:B------:R0:W4:Y:S03]  /*19a0*/  @!P1 LDG.E.128 R12, desc[UR4][R38.64] ;  /* 0x00000004260c9981 */ /* 0x000126000c1e1d00 */
[----:B------:R-:W-:Y:S02]  /*19b0*/  IADD3.X R25, R25, R26, R18, P3, P4 ;  /* 0x0000001a19197210 */ /* 0x000fe40001fe8412 */
[----:B------:R-:W-:Y:S02]  /*19c0*/  CS2R R18, SRZ ;  /* 0x0000000000127805 */ /* 0x000fe4000001ff00 */
[----:B0-----:R-:W-:-:S04]  /*19d0*/  LEA R38, P3, R16, UR6, 0x2 ;  /* 0x0000000610267c11 */ /* 0x001fc8000f8610ff */
[----:B------:R-:W-:Y:S02]  /*19e0*/  LEA.HI.X R39, R16, UR7, R17, 0x2, P3 ;  /* 0x0000000710277c11 */ /* 0x000fe400098f1411 */
[----:B------:R-:W-:Y:S02]  /*19f0*/  CS2R R16, SRZ ;  /* 0x0000000000107805 */ /* 0x000fe4000001ff00 */
[----:B------:R-:W-:Y:S02]  /*1a00*/  ISETP.GT.AND P3, PT, R0, 0xf, PT ;  /* 0x0000000f0000780c */ /* 0x000fe40003f64270 */
[----:B------:R-:W-:Y:S02]  /*1a10*/  LEA R22, P4, R4, UR6, 0x2 ;  /* 0x0000000604167c11 */ /* 0x000fe4000f8810ff */
[----:B------:R-:W-:Y:S01]  /*1a20*/  CS2R R26, SRZ ;  /* 0x00000000001a7805 */ /* 0x000fe2000001ff00 */
[----:B------:R-:W4:Y:S01]  /*1a30*/  @P2 LDG.E.128 R16, desc[UR4][R38.64+-0x10000] ;  /* 0xff00000426102981 */ /* 0x000f22000c1e1d00 */
[----:B---3--:R-:W-:-:S02]  /*1a40*/  SEL R0, R23, RZ, !P0 ;  /* 0x000000ff17007207 */ /* 0x008fc40004000000 */
[----:B------:R-:W-:Y:S02]  /*1a50*/  LEA.HI.X R23, R4, UR7, R25, 0x2, P4 ;  /* 0x0000000704177c11 */ /* 0x000fe4000a0f1419 */
[----:B------:R-:W-:-:S06]  /*1a60*/  CS2R R24, SRZ ;  /* 0x0000000000187805 */ /* 0x000fcc000001ff00 */
[----:B------:R-:W3:Y:S01]  /*1a70*/  @P3 LDG.E.128 R24, desc[UR4][R22.64+-0x10000] ;  /* 0xff00000416183981 */ /* 0x000ee2000c1e1d00 */
[----:B--2---:R-:W-:-:S05]  /*1a80*/  SEL R8, R8, RZ, !P0 ;  /* 0x000000ff08087207 */ /* 0x004fca0004000000 */
[----:B------:R-:W-:-:S04]  /*1a90*/  FADD R21, -R8, R21 ;  /* 0x0000001508157221 */ /* 0x000fc80000000100 */
[----:B------:R-:W-:Y:S01]  /*1aa0*/  FFMA R0, R21, R0, R8 ;  /* 0x0000000015007223 */ /* 0x000fe20000000008 */
[----:B------:R-:W-:Y:S02]  /*1ab0*/  SEL R21, R9, RZ, !P0 ;  /* 0x000000ff09157207 */ /* 0x000fe40004000000 */
[----:B------:R-:W0:Y:S01]  /*1ac0*/  LDC.64 R8, c[0x0][0x250] ;  /* 0x00009400ff087b82 */ /* 0x000e220000000a00 */
[----:B-----5:R-:W-:Y:S02]  /*1ad0*/  SEL R4, R2, RZ, !P0 ;  /* 0x000000ff02047207 */ /* 0x020fe40004000000 */
[----:B------:R-:W-:Y:S01]  /*1ae0*/  FADD R2, -R21, R20 ;  /* 0x0000001415027221 */ /* 0x000fe20000000100 */
[----:B------:R-:W-:-:S03]  /*1af0*/  SEL R10, R10, RZ, !P0 ;  /* 0x000000ff0a0a7207 */ /* 0x000fc60004000000 */
[----:B------:R-:W-:Y:S01]  /*1b00*/  FFMA R2, R2, R4, R21 ;  /* 0x0000000402027223 */ /* 0x000fe20000000015 */
[----:B------:R-:W-:Y:S01]  /*1b10*/  SEL R21, R11, RZ, !P0 ;  /* 0x000000ff0b157207 */ /* 0x000fe20004000000 */
[----:B------:R-:W-:Y:S01]  /*1b20*/  FADD R7, -R10, R7 ;  /* 0x000000070a077221 */ /* 0x000fe20000000100 */
[----:B----4-:R-:W-:Y:S02]  /*1b30*/  SEL R11, R31, RZ, !P0 ;  /* 0x000000ff1f0b7207 */ /* 0x010fe40004000000 */
[----:B------:R-:W-:Y:S01]  /*1b40*/  SEL R30, R30, RZ, !P0 ;  /* 0x000000ff1e1e7207 */ /* 0x000fe20004000000 */
[----:B------:R-:W-:Y:S02]  /*1b50*/  FADD R6, -R21, R6 ;  /* 0x0000000615067221 */ /* 0x000fe40000000100 */
[----:B------:R-:W-:Y:S02]  /*1b60*/  FFMA R11, R7, R11, R10 ;  /* 0x0000000b070b7223 */ /* 0x000fe4000000000a */
[----:B------:R-:W-:Y:S01]  /*1b70*/  FFMA R10, R6, R30, R21 ;  /* 0x0000001e060a7223 */ /* 0x000fe20000000015 */
[----:B------:R-:W-:-:S02]  /*1b80*/  SEL R36, R36, RZ, !P1 ;  /* 0x000000ff24247207 */ /* 0x000fc40004800000 */
[----:B------:R-:W-:Y:S02]  /*1b90*/  SEL R35, R35, RZ, !P1 ;  /* 0x000000ff23237207 */ /* 0x000fe40004800000 */
[----:B------:R-:W-:Y:S01]  /*1ba0*/  SEL R34, R34, RZ, !P1 ;  /* 0x000000ff22227207 */ /* 0x000fe20004800000 */
[----:B0-----:R-:W-:Y:S01]  /*1bb0*/  IMAD.WIDE R8, R5, 0x4, R8 ;  /* 0x0000000405087825 */ /* 0x001fe200078e0208 */
[----:B------:R-:W-:Y:S02]  /*1bc0*/  SEL R12, R12, RZ, !P1 ;  /* 0x000000ff0c0c7207 */ /* 0x000fe40004800000 */
[----:B------:R-:W-:Y:S02]  /*1bd0*/  SEL R13, R13, RZ, !P1 ;  /* 0x000000ff0d0d7207 */ /* 0x000fe40004800000 */
[----:B------:R-:W-:Y:S02]  /*1be0*/  SEL R14, R14, RZ, !P1 ;  /* 0x000000ff0e0e7207 */ /* 0x000fe40004800000 */
[----:B------:R-:W-:Y:S01]  /*1bf0*/  SEL R15, R15, RZ, !P1 ;  /* 0x000000ff0f0f7207 */ /* 0x000fe20004800000 */
[----:B------:R-:W-:Y:S01]  /*1c00*/  FADD R29, -R12, R29 ;  /* 0x0000001d0c1d7221 */ /* 0x000fe20000000100 */
[----:B------:R-:W-:Y:S01]  /*1c10*/  FADD R28, -R13, R28 ;  /* 0x0000001c0d1c7221 */ /* 0x000fe20000000100 */
[----:B------:R-:W-:-:S02]  /*1c20*/  FADD R33, -R14, R33 ;  /* 0x000000210e217221 */ /* 0x000fc40000000100 */
[----:B------:R-:W-:Y:S01]  /*1c30*/  FADD R32, -R15, R32 ;  /* 0x000000200f207221 */ /* 0x000fe20000000100 */
[----:B------:R-:W-:Y:S01]  /*1c40*/  FFMA R4, R29, R36, R12 ;  /* 0x000000241d047223 */ /* 0x000fe2000000000c */
[----:B------:R-:W-:Y:S01]  /*1c50*/  FFMA R5, R28, R35, R13 ;  /* 0x000000231c057223 */ /* 0x000fe2000000000d */
[----:B------:R-:W-:Y:S01]  /*1c60*/  FFMA R6, R33, R34, R14 ;  /* 0x0000002221067223 */ /* 0x000fe2000000000e */
[----:B------:R-:W-:Y:S02]  /*1c70*/  SEL R21, R16, RZ, P2 ;  /* 0x000000ff10157207 */ /* 0x000fe40001000000 */
[----:B------:R-:W-:Y:S02]  /*1c80*/  SEL R16, R3, RZ, !P1 ;  /* 0x000000ff03107207 */ /* 0x000fe40004800000 */
[----:B------:R-:W-:Y:S02]  /*1c90*/  SEL R17, R17, RZ, P2 ;  /* 0x000000ff11117207 */ /* 0x000fe40001000000 */
[----:B------:R-:W-:-:S02]  /*1ca0*/  SEL R18, R18, RZ, P2 ;  /* 0x000000ff12127207 */ /* 0x000fc40001000000 */
[----:B------:R-:W-:Y:S01]  /*1cb0*/  SEL R19, R19, RZ, P2 ;  /* 0x000000ff13137207 */ /* 0x000fe20001000000 */
[----:B------:R-:W-:Y:S01]  /*1cc0*/  FFMA R7, R32, R16, R15 ;  /* 0x0000001020077223 */ /* 0x000fe2000000000f */
[----:B------:R-:W-:Y:S02]  /*1cd0*/  SEL R12, R0, R21, !P0 ;  /* 0x00000015000c7207 */ /* 0x000fe40004000000 */
[----:B------:R-:W-:Y:S02]  /*1ce0*/  SEL R13, R2, R17, !P0 ;  /* 0x00000011020d7207 */ /* 0x000fe40004000000 */
[----:B------:R-:W-:Y:S02]  /*1cf0*/  SEL R14, R11, R18, !P0 ;  /* 0x000000120b0e7207 */ /* 0x000fe40004000000 */
[----:B------:R-:W-:-:S05]  /*1d00*/  SEL R15, R10, R19, !P0 ;  /* 0x000000130a0f7207 */ /* 0x000fca0004000000 */
[----:B------:R-:W-:Y:S01]  /*1d10*/  STG.E.128 desc[UR4][R8.64], R12 ;  /* 0x0000000c08007986 */ /* 0x000fe2000c101d04 */
[----:B---3--:R-:W-:Y:S02]  /*1d20*/  @P1 SEL R4, R24, RZ, P3 ;  /* 0x000000ff18041207 */ /* 0x008fe40001800000 */
[----:B------:R-:W-:Y:S02]  /*1d30*/  @P1 SEL R5, R25, RZ, P3 ;  /* 0x000000ff19051207 */ /* 0x000fe40001800000 */
[----:B------:R-:W-:Y:S02]  /*1d40*/  @P1 SEL R6, R26, RZ, P3 ;  /* 0x000000ff1a061207 */ /* 0x000fe40001800000 */
[----:B------:R-:W-:-:S05]  /*1d50*/  @P1 SEL R7, R27, RZ, P3 ;  /* 0x000000ff1b071207 */ /* 0x000fca0001800000 */
[----:B------:R-:W-:Y:S01]  /*1d60*/  STG.E.128 desc[UR4][R8.64+0x800], R4 ;  /* 0x0008000408007986 */ /* 0x000fe2000c101d04 */
[----:B------:R-:W-:Y:S05]  /*1d70*/  EXIT ;  /* 0x000000000000794d */ /* 0x000fea0003800000 */
.L_x_0:
[----:B------:R-:W-:-:S00]  /*1d80*/  BRA `(.L_x_0) ;  /* 0xfffffffc00fc7947 */ /* 0x000fc0000383ffff */
[----:B------:R-:W-:-:S00]  /*1d90*/  NOP ;  /* 0x0000000000007918 */ /* 0x000fc00000000000 */
        /* <DEDUP_REMOVED lines=14> */
.L_x_1:


//--------------------- .nv.constant0.triton_poi_fused_cat_33 --------------------------
	.section	.nv.constant0.triton_poi_fused_cat_33,"a",@progbits
	.sectionflags	@""
	.align	4
.nv.constant0.triton_poi_fused_cat_33:
	.zero		604
